//
// Generated by NVIDIA NVVM Compiler
//
// Compiler Build ID: CL-36424714
// Cuda compilation tools, release 13.0, V13.0.88
// Based on NVVM 20.0.0
//

.version 9.0
.target sm_100
.address_size 64

	// .globl	_Z11matrix_initPjmmm

.visible .entry _Z11matrix_initPjmmm(
	.param .u64 .ptr .align 1 _Z11matrix_initPjmmm_param_0,
	.param .u64 _Z11matrix_initPjmmm_param_1,
	.param .u64 _Z11matrix_initPjmmm_param_2,
	.param .u64 _Z11matrix_initPjmmm_param_3
)
{
	.reg .pred 	%p<4>;
	.reg .b32 	%r<14>;
	.reg .b64 	%rd<12>;

	ld.param.u64 	%rd3, [_Z11matrix_initPjmmm_param_0];
	ld.param.u64 	%rd5, [_Z11matrix_initPjmmm_param_1];
	ld.param.u64 	%rd7, [_Z11matrix_initPjmmm_param_2];
	ld.param.u64 	%rd4, [_Z11matrix_initPjmmm_param_3];
	mov.u32 	%r1, %ctaid.x;
	mov.u32 	%r2, %ntid.x;
	mov.u32 	%r3, %tid.x;
	mad.lo.s32 	%r4, %r1, %r2, %r3;
	cvt.u64.u32 	%rd1, %r4;
	mov.u32 	%r5, %ctaid.y;
	mov.u32 	%r6, %ntid.y;
	mov.u32 	%r7, %tid.y;
	mad.lo.s32 	%r8, %r5, %r6, %r7;
	cvt.u64.u32 	%rd2, %r8;
	setp.le.u64 	%p1, %rd7, %rd1;
	setp.le.u64 	%p2, %rd5, %rd2;
	or.pred  	%p3, %p1, %p2;
	@%p3 bra 	$L__BB0_2;
	cvt.u32.u64 	%r10, %rd2;
	cvt.u32.u64 	%r11, %rd1;
	cvta.to.global.u64 	%rd8, %rd3;
	shl.b32 	%r12, %r10, 1;
	add.s32 	%r13, %r12, %r11;
	mad.lo.s64 	%rd9, %rd4, %rd2, %rd1;
	shl.b64 	%rd10, %rd9, 2;
	add.s64 	%rd11, %rd8, %rd10;
	st.global.u32 	[%rd11], %r13;
$L__BB0_2:
	ret;

}
	// .globl	_Z14add_matrix_rowPjS_mii
.visible .entry _Z14add_matrix_rowPjS_mii(
	.param .u64 .ptr .align 1 _Z14add_matrix_rowPjS_mii_param_0,
	.param .u64 .ptr .align 1 _Z14add_matrix_rowPjS_mii_param_1,
	.param .u64 _Z14add_matrix_rowPjS_mii_param_2,
	.param .u32 _Z14add_matrix_rowPjS_mii_param_3,
	.param .u32 _Z14add_matrix_rowPjS_mii_param_4
)
{
	.reg .pred 	%p<11>;
	.reg .b32 	%r<10>;
	.reg .b64 	%rd<128>;

	ld.param.u64 	%rd38, [_Z14add_matrix_rowPjS_mii_param_0];
	ld.param.u64 	%rd36, [_Z14add_matrix_rowPjS_mii_param_1];
	ld.param.u64 	%rd37, [_Z14add_matrix_rowPjS_mii_param_2];
	ld.param.u32 	%r3, [_Z14add_matrix_rowPjS_mii_param_3];
	cvta.to.global.u64 	%rd1, %rd38;
	mov.u32 	%r4, %ctaid.x;
	mov.u32 	%r5, %ntid.x;
	mov.u32 	%r6, %tid.x;
	mad.lo.s32 	%r7, %r4, %r5, %r6;
	cvt.u64.u32 	%rd2, %r7;
	setp.lt.u64 	%p1, %rd37, %rd2;
	@%p1 bra 	$L__BB1_16;
	setp.eq.s64 	%p2, %rd37, 0;
	mov.b32 	%r9, 0;
	@%p2 bra 	$L__BB1_15;
	cvt.s64.s32 	%rd41, %r3;
	mul.lo.s64 	%rd3, %rd41, %rd2;
	and.b64  	%rd4, %rd37, 15;
	setp.lt.u64 	%p3, %rd37, 16;
	mov.b64 	%rd119, 0;
	mov.u64 	%rd127, %rd119;
	@%p3 bra 	$L__BB1_5;
	and.b64  	%rd119, %rd37, -16;
	shl.b64 	%rd43, %rd3, 2;
	add.s64 	%rd44, %rd43, %rd1;
	add.s64 	%rd112, %rd44, 32;
	mov.b64 	%rd127, 0;
	mov.u64 	%rd113, %rd119;
$L__BB1_4:
	.pragma "nounroll";
	ld.global.u32 	%rd45, [%rd112+-32];
	add.s64 	%rd46, %rd127, %rd45;
	ld.global.u32 	%rd47, [%rd112+-28];
	add.s64 	%rd48, %rd46, %rd47;
	ld.global.u32 	%rd49, [%rd112+-24];
	add.s64 	%rd50, %rd48, %rd49;
	ld.global.u32 	%rd51, [%rd112+-20];
	add.s64 	%rd52, %rd50, %rd51;
	ld.global.u32 	%rd53, [%rd112+-16];
	add.s64 	%rd54, %rd52, %rd53;
	ld.global.u32 	%rd55, [%rd112+-12];
	add.s64 	%rd56, %rd54, %rd55;
	ld.global.u32 	%rd57, [%rd112+-8];
	add.s64 	%rd58, %rd56, %rd57;
	ld.global.u32 	%rd59, [%rd112+-4];
	add.s64 	%rd60, %rd58, %rd59;
	ld.global.u32 	%rd61, [%rd112];
	add.s64 	%rd62, %rd60, %rd61;
	ld.global.u32 	%rd63, [%rd112+4];
	add.s64 	%rd64, %rd62, %rd63;
	ld.global.u32 	%rd65, [%rd112+8];
	add.s64 	%rd66, %rd64, %rd65;
	ld.global.u32 	%rd67, [%rd112+12];
	add.s64 	%rd68, %rd66, %rd67;
	ld.global.u32 	%rd69, [%rd112+16];
	add.s64 	%rd70, %rd68, %rd69;
	ld.global.u32 	%rd71, [%rd112+20];
	add.s64 	%rd72, %rd70, %rd71;
	ld.global.u32 	%rd73, [%rd112+24];
	add.s64 	%rd74, %rd72, %rd73;
	ld.global.u32 	%rd75, [%rd112+28];
	add.s64 	%rd127, %rd74, %rd75;
	add.s64 	%rd113, %rd113, -16;
	add.s64 	%rd112, %rd112, 64;
	setp.ne.s64 	%p4, %rd113, 0;
	@%p4 bra 	$L__BB1_4;
$L__BB1_5:
	setp.eq.s64 	%p5, %rd4, 0;
	@%p5 bra 	$L__BB1_14;
	and.b64  	%rd16, %rd37, 7;
	setp.lt.u64 	%p6, %rd4, 8;
	@%p6 bra 	$L__BB1_8;
	add.s64 	%rd77, %rd119, %rd3;
	shl.b64 	%rd78, %rd77, 2;
	add.s64 	%rd79, %rd1, %rd78;
	ld.global.u32 	%rd80, [%rd79];
	add.s64 	%rd81, %rd127, %rd80;
	ld.global.u32 	%rd82, [%rd79+4];
	add.s64 	%rd83, %rd81, %rd82;
	ld.global.u32 	%rd84, [%rd79+8];
	add.s64 	%rd85, %rd83, %rd84;
	ld.global.u32 	%rd86, [%rd79+12];
	add.s64 	%rd87, %rd85, %rd86;
	ld.global.u32 	%rd88, [%rd79+16];
	add.s64 	%rd89, %rd87, %rd88;
	ld.global.u32 	%rd90, [%rd79+20];
	add.s64 	%rd91, %rd89, %rd90;
	ld.global.u32 	%rd92, [%rd79+24];
	add.s64 	%rd93, %rd91, %rd92;
	ld.global.u32 	%rd94, [%rd79+28];
	add.s64 	%rd127, %rd93, %rd94;
	add.s64 	%rd119, %rd119, 8;
$L__BB1_8:
	setp.eq.s64 	%p7, %rd16, 0;
	@%p7 bra 	$L__BB1_14;
	and.b64  	%rd124, %rd37, 3;
	setp.lt.u64 	%p8, %rd16, 4;
	@%p8 bra 	$L__BB1_11;
	add.s64 	%rd96, %rd119, %rd3;
	shl.b64 	%rd97, %rd96, 2;
	add.s64 	%rd98, %rd1, %rd97;
	ld.global.u32 	%rd99, [%rd98];
	add.s64 	%rd100, %rd127, %rd99;
	ld.global.u32 	%rd101, [%rd98+4];
	add.s64 	%rd102, %rd100, %rd101;
	ld.global.u32 	%rd103, [%rd98+8];
	add.s64 	%rd104, %rd102, %rd103;
	ld.global.u32 	%rd105, [%rd98+12];
	add.s64 	%rd127, %rd104, %rd105;
	add.s64 	%rd119, %rd119, 4;
$L__BB1_11:
	setp.eq.s64 	%p9, %rd124, 0;
	@%p9 bra 	$L__BB1_14;
	add.s64 	%rd106, %rd119, %rd3;
	shl.b64 	%rd107, %rd106, 2;
	add.s64 	%rd125, %rd1, %rd107;
$L__BB1_13:
	.pragma "nounroll";
	ld.global.u32 	%rd108, [%rd125];
	add.s64 	%rd127, %rd127, %rd108;
	add.s64 	%rd125, %rd125, 4;
	add.s64 	%rd124, %rd124, -1;
	setp.ne.s64 	%p10, %rd124, 0;
	@%p10 bra 	$L__BB1_13;
$L__BB1_14:
	cvt.u32.u64 	%r9, %rd127;
$L__BB1_15:
	cvta.to.global.u64 	%rd109, %rd36;
	shl.b64 	%rd110, %rd2, 2;
	add.s64 	%rd111, %rd109, %rd110;
	st.global.u32 	[%rd111], %r9;
$L__BB1_16:
	ret;

}
	// .globl	_Z14add_matrix_colPjS_mii
.visible .entry _Z14add_matrix_colPjS_mii(
	.param .u64 .ptr .align 1 _Z14add_matrix_colPjS_mii_param_0,
	.param .u64 .ptr .align 1 _Z14add_matrix_colPjS_mii_param_1,
	.param .u64 _Z14add_matrix_colPjS_mii_param_2,
	.param .u32 _Z14add_matrix_colPjS_mii_param_3,
	.param .u32 _Z14add_matrix_colPjS_mii_param_4
)
{
	.reg .pred 	%p<11>;
	.reg .b32 	%r<10>;
	.reg .b64 	%rd<156>;

	ld.param.u64 	%rd41, [_Z14add_matrix_colPjS_mii_param_0];
	ld.param.u64 	%rd39, [_Z14add_matrix_colPjS_mii_param_1];
	ld.param.u64 	%rd40, [_Z14add_matrix_colPjS_mii_param_2];
	ld.param.u32 	%r3, [_Z14add_matrix_colPjS_mii_param_3];
	cvta.to.global.u64 	%rd1, %rd41;
	mov.u32 	%r4, %ctaid.x;
	mov.u32 	%r5, %ntid.x;
	mov.u32 	%r6, %tid.x;
	mad.lo.s32 	%r7, %r4, %r5, %r6;
	cvt.u64.u32 	%rd2, %r7;
	setp.lt.u64 	%p1, %rd40, %rd2;
	@%p1 bra 	$L__BB2_16;
	setp.eq.s64 	%p2, %rd40, 0;
	mov.b32 	%r9, 0;
	@%p2 bra 	$L__BB2_15;
	cvt.s64.s32 	%rd3, %r3;
	and.b64  	%rd4, %rd40, 15;
	setp.lt.u64 	%p3, %rd40, 16;
	mov.b64 	%rd147, 0;
	mov.u64 	%rd155, %rd147;
	@%p3 bra 	$L__BB2_5;
	and.b64  	%rd147, %rd40, -16;
	shl.b64 	%rd45, %rd2, 2;
	add.s64 	%rd140, %rd1, %rd45;
	shl.b64 	%rd7, %rd3, 6;
	shl.b64 	%rd8, %rd3, 2;
	mov.b64 	%rd155, 0;
	mov.u64 	%rd141, %rd147;
$L__BB2_4:
	.pragma "nounroll";
	ld.global.u32 	%rd46, [%rd140];
	add.s64 	%rd47, %rd155, %rd46;
	add.s64 	%rd48, %rd140, %rd8;
	ld.global.u32 	%rd49, [%rd48];
	add.s64 	%rd50, %rd47, %rd49;
	add.s64 	%rd51, %rd48, %rd8;
	ld.global.u32 	%rd52, [%rd51];
	add.s64 	%rd53, %rd50, %rd52;
	add.s64 	%rd54, %rd51, %rd8;
	ld.global.u32 	%rd55, [%rd54];
	add.s64 	%rd56, %rd53, %rd55;
	add.s64 	%rd57, %rd54, %rd8;
	ld.global.u32 	%rd58, [%rd57];
	add.s64 	%rd59, %rd56, %rd58;
	add.s64 	%rd60, %rd57, %rd8;
	ld.global.u32 	%rd61, [%rd60];
	add.s64 	%rd62, %rd59, %rd61;
	add.s64 	%rd63, %rd60, %rd8;
	ld.global.u32 	%rd64, [%rd63];
	add.s64 	%rd65, %rd62, %rd64;
	add.s64 	%rd66, %rd63, %rd8;
	ld.global.u32 	%rd67, [%rd66];
	add.s64 	%rd68, %rd65, %rd67;
	add.s64 	%rd69, %rd66, %rd8;
	ld.global.u32 	%rd70, [%rd69];
	add.s64 	%rd71, %rd68, %rd70;
	add.s64 	%rd72, %rd69, %rd8;
	ld.global.u32 	%rd73, [%rd72];
	add.s64 	%rd74, %rd71, %rd73;
	add.s64 	%rd75, %rd72, %rd8;
	ld.global.u32 	%rd76, [%rd75];
	add.s64 	%rd77, %rd74, %rd76;
	add.s64 	%rd78, %rd75, %rd8;
	ld.global.u32 	%rd79, [%rd78];
	add.s64 	%rd80, %rd77, %rd79;
	add.s64 	%rd81, %rd78, %rd8;
	ld.global.u32 	%rd82, [%rd81];
	add.s64 	%rd83, %rd80, %rd82;
	add.s64 	%rd84, %rd81, %rd8;
	ld.global.u32 	%rd85, [%rd84];
	add.s64 	%rd86, %rd83, %rd85;
	add.s64 	%rd87, %rd84, %rd8;
	ld.global.u32 	%rd88, [%rd87];
	add.s64 	%rd89, %rd86, %rd88;
	add.s64 	%rd90, %rd87, %rd8;
	ld.global.u32 	%rd91, [%rd90];
	add.s64 	%rd155, %rd89, %rd91;
	add.s64 	%rd141, %rd141, -16;
	add.s64 	%rd140, %rd140, %rd7;
	setp.ne.s64 	%p4, %rd141, 0;
	@%p4 bra 	$L__BB2_4;
$L__BB2_5:
	setp.eq.s64 	%p5, %rd4, 0;
	@%p5 bra 	$L__BB2_14;
	and.b64  	%rd18, %rd40, 7;
	setp.lt.u64 	%p6, %rd4, 8;
	@%p6 bra 	$L__BB2_8;
	mad.lo.s64 	%rd93, %rd147, %rd3, %rd2;
	shl.b64 	%rd94, %rd93, 2;
	add.s64 	%rd95, %rd1, %rd94;
	ld.global.u32 	%rd96, [%rd95];
	add.s64 	%rd97, %rd155, %rd96;
	shl.b64 	%rd98, %rd3, 2;
	add.s64 	%rd99, %rd95, %rd98;
	ld.global.u32 	%rd100, [%rd99];
	add.s64 	%rd101, %rd97, %rd100;
	add.s64 	%rd102, %rd99, %rd98;
	ld.global.u32 	%rd103, [%rd102];
	add.s64 	%rd104, %rd101, %rd103;
	add.s64 	%rd105, %rd102, %rd98;
	ld.global.u32 	%rd106, [%rd105];
	add.s64 	%rd107, %rd104, %rd106;
	add.s64 	%rd108, %rd105, %rd98;
	ld.global.u32 	%rd109, [%rd108];
	add.s64 	%rd110, %rd107, %rd109;
	add.s64 	%rd111, %rd108, %rd98;
	ld.global.u32 	%rd112, [%rd111];
	add.s64 	%rd113, %rd110, %rd112;
	add.s64 	%rd114, %rd111, %rd98;
	ld.global.u32 	%rd115, [%rd114];
	add.s64 	%rd116, %rd113, %rd115;
	add.s64 	%rd117, %rd114, %rd98;
	ld.global.u32 	%rd118, [%rd117];
	add.s64 	%rd155, %rd116, %rd118;
	add.s64 	%rd147, %rd147, 8;
$L__BB2_8:
	setp.eq.s64 	%p7, %rd18, 0;
	@%p7 bra 	$L__BB2_14;
	and.b64  	%rd152, %rd40, 3;
	setp.lt.u64 	%p8, %rd18, 4;
	@%p8 bra 	$L__BB2_11;
	mad.lo.s64 	%rd120, %rd147, %rd3, %rd2;
	shl.b64 	%rd121, %rd120, 2;
	add.s64 	%rd122, %rd1, %rd121;
	ld.global.u32 	%rd123, [%rd122];
	add.s64 	%rd124, %rd155, %rd123;
	shl.b64 	%rd125, %rd3, 2;
	add.s64 	%rd126, %rd122, %rd125;
	ld.global.u32 	%rd127, [%rd126];
	add.s64 	%rd128, %rd124, %rd127;
	add.s64 	%rd129, %rd126, %rd125;
	ld.global.u32 	%rd130, [%rd129];
	add.s64 	%rd131, %rd128, %rd130;
	add.s64 	%rd132, %rd129, %rd125;
	ld.global.u32 	%rd133, [%rd132];
	add.s64 	%rd155, %rd131, %rd133;
	add.s64 	%rd147, %rd147, 4;
$L__BB2_11:
	setp.eq.s64 	%p9, %rd152, 0;
	@%p9 bra 	$L__BB2_14;
	mad.lo.s64 	%rd134, %rd147, %rd3, %rd2;
	shl.b64 	%rd135, %rd134, 2;
	add.s64 	%rd153, %rd1, %rd135;
	shl.b64 	%rd31, %rd3, 2;
$L__BB2_13:
	.pragma "nounroll";
	ld.global.u32 	%rd136, [%rd153];
	add.s64 	%rd155, %rd155, %rd136;
	add.s64 	%rd153, %rd153, %rd31;
	add.s64 	%rd152, %rd152, -1;
	setp.ne.s64 	%p10, %rd152, 0;
	@%p10 bra 	$L__BB2_13;
$L__BB2_14:
	cvt.u32.u64 	%r9, %rd155;
$L__BB2_15:
	cvta.to.global.u64 	%rd137, %rd39;
	shl.b64 	%rd138, %rd2, 2;
	add.s64 	%rd139, %rd137, %rd138;
	st.global.u32 	[%rd139], %r9;
$L__BB2_16:
	ret;

}


// ===== COMPILED SASS (sm_100) =====

	.target	sm_100

	.elftype	@"ET_EXEC"


//--------------------- .note.nv.tkinfo           --------------------------
	.section	.note.nv.tkinfo,"",@"SHT_NOTE"
	.sectionflags	@"SHF_NOTE_NV_TKINFO"
	.tkinfo
        /*0018*/ 	.word	0x00000002
        /*0030*/ 	.string	""
        /*0030*/ 	.string	"ptxas"
        /*0030*/ 	.string	"Cuda compilation tools, release 13.0, V13.0.88"
        /*0030*/ 	.string	"Build cuda_13.0.r13.0/compiler.36424714_0"
        /*0030*/ 	.string	"-arch sm_100 -m 64 "



//--------------------- .note.nv.cuinfo           --------------------------
	.section	.note.nv.cuinfo,"",@"SHT_NOTE"
	.sectionflags	@"SHF_NOTE_NV_CUINFO"
        /*0018*/ 	.short	0x0002
        /*001a*/ 	.short	0x0064
        /*001c*/ 	.short	0x0082
	.zero		2


//--------------------- .nv.info                  --------------------------
	.section	.nv.info,"",@"SHT_CUDA_INFO"
	.align	4


	//----- nvinfo : EIATTR_REGCOUNT
	.align		4
        /*0000*/ 	.byte	0x04, 0x2f
        /*0002*/ 	.short	(.L_1 - .L_0)
	.align		4
.L_0:
        /*0004*/ 	.word	index@(_Z11matrix_initPjmmm)
        /*0008*/ 	.word	0x0000000c


	//----- nvinfo : EIATTR_FRAME_SIZE
	.align		4
.L_1:
        /*000c*/ 	.byte	0x04, 0x11
        /*000e*/ 	.short	(.L_3 - .L_2)
	.align		4
.L_2:
        /*0010*/ 	.word	index@(_Z11matrix_initPjmmm)
        /*0014*/ 	.word	0x00000000


	//----- nvinfo : EIATTR_REGCOUNT
	.align		4
.L_3:
        /*0018*/ 	.byte	0x04, 0x2f
        /*001a*/ 	.short	(.L_5 - .L_4)
	.align		4
.L_4:
        /*001c*/ 	.word	index@(_Z14add_matrix_rowPjS_mii)
        /*0020*/ 	.word	0x0000001d


	//----- nvinfo : EIATTR_FRAME_SIZE
	.align		4
.L_5:
        /*0024*/ 	.byte	0x04, 0x11
        /*0026*/ 	.short	(.L_7 - .L_6)
	.align		4
.L_6:
        /*0028*/ 	.word	index@(_Z14add_matrix_rowPjS_mii)
        /*002c*/ 	.word	0x00000000


	//----- nvinfo : EIATTR_REGCOUNT
	.align		4
.L_7:
        /*0030*/ 	.byte	0x04, 0x2f
        /*0032*/ 	.short	(.L_9 - .L_8)
	.align		4
.L_8:
        /*0034*/ 	.word	index@(_Z14add_matrix_colPjS_mii)
        /*0038*/ 	.word	0x00000020


	//----- nvinfo : EIATTR_FRAME_SIZE
	.align		4
.L_9:
        /*003c*/ 	.byte	0x04, 0x11
        /*003e*/ 	.short	(.L_11 - .L_10)
	.align		4
.L_10:
        /*0040*/ 	.word	index@(_Z14add_matrix_colPjS_mii)
        /*0044*/ 	.word	0x00000000


	//----- nvinfo : EIATTR_MIN_STACK_SIZE
	.align		4
.L_11:
        /*0048*/ 	.byte	0x04, 0x12
        /*004a*/ 	.short	(.L_13 - .L_12)
	.align		4
.L_12:
        /*004c*/ 	.word	index@(_Z14add_matrix_colPjS_mii)
        /*0050*/ 	.word	0x00000000


	//----- nvinfo : EIATTR_MIN_STACK_SIZE
	.align		4
.L_13:
        /*0054*/ 	.byte	0x04, 0x12
        /*0056*/ 	.short	(.L_15 - .L_14)
	.align		4
.L_14:
        /*0058*/ 	.word	index@(_Z14add_matrix_rowPjS_mii)
        /*005c*/ 	.word	0x00000000


	//----- nvinfo : EIATTR_MIN_STACK_SIZE
	.align		4
.L_15:
        /*0060*/ 	.byte	0x04, 0x12
        /*0062*/ 	.short	(.L_17 - .L_16)
	.align		4
.L_16:
        /*0064*/ 	.word	index@(_Z11matrix_initPjmmm)
        /*0068*/ 	.word	0x00000000
.L_17:


//--------------------- .nv.compat                --------------------------
	.section	.nv.compat,"",@"SHT_CUDA_COMPAT_INFO"
	.align	4
        /*0000*/ 	.byte	0x02, 0x09, 0x00, 0x00, 0x02, 0x02, 0x01, 0x00, 0x02, 0x05, 0x05, 0x00, 0x03, 0x07, 0x01, 0x01
        /*0010*/ 	.byte	0x02, 0x03, 0x00, 0x00, 0x02, 0x06, 0x01, 0x00, 0x04, 0x0b, 0x08, 0x00, 0x09, 0x00, 0x00, 0x00
        /*0020*/ 	.byte	0x00, 0x00, 0x00, 0x00


//--------------------- .nv.info._Z14add_matrix_colPjS_mii --------------------------
	.section	.nv.info._Z14add_matrix_colPjS_mii,"",@"SHT_CUDA_INFO"
	.sectionflags	@""
	.align	4


	//----- nvinfo : EIATTR_CUDA_API_VERSION
	.align		4
        /*0000*/ 	.byte	0x04, 0x37
        /*0002*/ 	.short	(.L_19 - .L_18)
.L_18:
        /*0004*/ 	.word	0x00000082


	//----- nvinfo : EIATTR_KPARAM_INFO
	.align		4
.L_19:
        /*0008*/ 	.byte	0x04, 0x17
        /*000a*/ 	.short	(.L_21 - .L_20)
.L_20:
        /*000c*/ 	.word	0x00000000
        /*0010*/ 	.short	0x0004
        /*0012*/ 	.short	0x001c
        /*0014*/ 	.byte	0x00, 0xf0, 0x11, 0x00


	//----- nvinfo : EIATTR_KPARAM_INFO
	.align		4
.L_21:
        /*0018*/ 	.byte	0x04, 0x17
        /*001a*/ 	.short	(.L_23 - .L_22)
.L_22:
        /*001c*/ 	.word	0x00000000
        /*0020*/ 	.short	0x0003
        /*0022*/ 	.short	0x0018
        /*0024*/ 	.byte	0x00, 0xf0, 0x11, 0x00


	//----- nvinfo : EIATTR_KPARAM_INFO
	.align		4
.L_23:
        /*0028*/ 	.byte	0x04, 0x17
        /*002a*/ 	.short	(.L_25 - .L_24)
.L_24:
        /*002c*/ 	.word	0x00000000
        /*0030*/ 	.short	0x0002
        /*0032*/ 	.short	0x0010
        /*0034*/ 	.byte	0x00, 0xf0, 0x21, 0x00


	//----- nvinfo : EIATTR_KPARAM_INFO
	.align		4
.L_25:
        /*0038*/ 	.byte	0x04, 0x17
        /*003a*/ 	.short	(.L_27 - .L_26)
.L_26:
        /*003c*/ 	.word	0x00000000
        /*0040*/ 	.short	0x0001
        /*0042*/ 	.short	0x0008
        /*0044*/ 	.byte	0x00, 0xf5, 0x21, 0x00


	//----- nvinfo : EIATTR_KPARAM_INFO
	.align		4
.L_27:
        /*0048*/ 	.byte	0x04, 0x17
        /*004a*/ 	.short	(.L_29 - .L_28)
.L_28:
        /*004c*/ 	.word	0x00000000
        /*0050*/ 	.short	0x0000
        /*0052*/ 	.short	0x0000
        /*0054*/ 	.byte	0x00, 0xf5, 0x21, 0x00


	//----- nvinfo : EIATTR_SPARSE_MMA_MASK
	.align		4
.L_29:
        /*0058*/ 	.byte	0x03, 0x50
        /*005a*/ 	.short	0x0000


	//----- nvinfo : EIATTR_MAXREG_COUNT
	.align		4
        /*005c*/ 	.byte	0x03, 0x1b
        /*005e*/ 	.short	0x00ff


	//----- nvinfo : EIATTR_MERCURY_ISA_VERSION
	.align		4
        /*0060*/ 	.byte	0x03, 0x5f
        /*0062*/ 	.short	0x0101


	//----- nvinfo : EIATTR_VRC_CTA_INIT_COUNT
	.align		4
        /*0064*/ 	.byte	0x02, 0x4a
	.zero		1
	.zero		1


	//----- nvinfo : EIATTR_EXIT_INSTR_OFFSETS
	.align		4
        /*0068*/ 	.byte	0x04, 0x1c
        /*006a*/ 	.short	(.L_31 - .L_30)


	//   ....[0]....
.L_30:
        /*006c*/ 	.word	0x00000080


	//   ....[1]....
        /*0070*/ 	.word	0x00000cb0


	//----- nvinfo : EIATTR_CBANK_PARAM_SIZE
	.align		4
.L_31:
        /*0074*/ 	.byte	0x03, 0x19
        /*0076*/ 	.short	0x0020


	//----- nvinfo : EIATTR_PARAM_CBANK
	.align		4
        /*0078*/ 	.byte	0x04, 0x0a
        /*007a*/ 	.short	(.L_33 - .L_32)
	.align		4
.L_32:
        /*007c*/ 	.word	index@(.nv.constant0._Z14add_matrix_colPjS_mii)
        /*0080*/ 	.short	0x0380
        /*0082*/ 	.short	0x0020


	//----- nvinfo : EIATTR_SW_WAR
	.align		4
.L_33:
        /*0084*/ 	.byte	0x04, 0x36
        /*0086*/ 	.short	(.L_35 - .L_34)
.L_34:
        /*0088*/ 	.word	0x00000008
.L_35:


//--------------------- .nv.info._Z14add_matrix_rowPjS_mii --------------------------
	.section	.nv.info._Z14add_matrix_rowPjS_mii,"",@"SHT_CUDA_INFO"
	.sectionflags	@""
	.align	4


	//----- nvinfo : EIATTR_CUDA_API_VERSION
	.align		4
        /*0000*/ 	.byte	0x04, 0x37
        /*0002*/ 	.short	(.L_37 - .L_36)
.L_36:
        /*0004*/ 	.word	0x00000082


	//----- nvinfo : EIATTR_KPARAM_INFO
	.align		4
.L_37:
        /*0008*/ 	.byte	0x04, 0x17
        /*000a*/ 	.short	(.L_39 - .L_38)
.L_38:
        /*000c*/ 	.word	0x00000000
        /*0010*/ 	.short	0x0004
        /*0012*/ 	.short	0x001c
        /*0014*/ 	.byte	0x00, 0xf0, 0x11, 0x00


	//----- nvinfo : EIATTR_KPARAM_INFO
	.align		4
.L_39:
        /*0018*/ 	.byte	0x04, 0x17
        /*001a*/ 	.short	(.L_41 - .L_40)
.L_40:
        /*001c*/ 	.word	0x00000000
        /*0020*/ 	.short	0x0003
        /*0022*/ 	.short	0x0018
        /*0024*/ 	.byte	0x00, 0xf0, 0x11, 0x00


	//----- nvinfo : EIATTR_KPARAM_INFO
	.align		4
.L_41:
        /*0028*/ 	.byte	0x04, 0x17
        /*002a*/ 	.short	(.L_43 - .L_42)
.L_42:
        /*002c*/ 	.word	0x00000000
        /*0030*/ 	.short	0x0002
        /*0032*/ 	.short	0x0010
        /*0034*/ 	.byte	0x00, 0xf0, 0x21, 0x00


	//----- nvinfo : EIATTR_KPARAM_INFO
	.align		4
.L_43:
        /*0038*/ 	.byte	0x04, 0x17
        /*003a*/ 	.short	(.L_45 - .L_44)
.L_44:
        /*003c*/ 	.word	0x00000000
        /*0040*/ 	.short	0x0001
        /*0042*/ 	.short	0x0008
        /*0044*/ 	.byte	0x00, 0xf5, 0x21, 0x00


	//----- nvinfo : EIATTR_KPARAM_INFO
	.align		4
.L_45:
        /*0048*/ 	.byte	0x04, 0x17
        /*004a*/ 	.short	(.L_47 - .L_46)
.L_46:
        /*004c*/ 	.word	0x00000000
        /*0050*/ 	.short	0x0000
        /*0052*/ 	.short	0x0000
        /*0054*/ 	.byte	0x00, 0xf5, 0x21, 0x00


	//----- nvinfo : EIATTR_SPARSE_MMA_MASK
	.align		4
.L_47:
        /*0058*/ 	.byte	0x03, 0x50
        /*005a*/ 	.short	0x0000


	//----- nvinfo : EIATTR_MAXREG_COUNT
	.align		4
        /*005c*/ 	.byte	0x03, 0x1b
        /*005e*/ 	.short	0x00ff


	//----- nvinfo : EIATTR_MERCURY_ISA_VERSION
	.align		4
        /*0060*/ 	.byte	0x03, 0x5f
        /*0062*/ 	.short	0x0101


	//----- nvinfo : EIATTR_VRC_CTA_INIT_COUNT
	.align		4
        /*0064*/ 	.byte	0x02, 0x4a
	.zero		1
	.zero		1


	//----- nvinfo : EIATTR_EXIT_INSTR_OFFSETS
	.align		4
        /*0068*/ 	.byte	0x04, 0x1c
        /*006a*/ 	.short	(.L_49 - .L_48)


	//   ....[0]....
.L_48:
        /*006c*/ 	.word	0x00000080


	//   ....[1]....
        /*0070*/ 	.word	0x00000880


	//----- nvinfo : EIATTR_CBANK_PARAM_SIZE
	.align		4
.L_49:
        /*0074*/ 	.byte	0x03, 0x19
        /*0076*/ 	.short	0x0020


	//----- nvinfo : EIATTR_PARAM_CBANK
	.align		4
        /*0078*/ 	.byte	0x04, 0x0a
        /*007a*/ 	.short	(.L_51 - .L_50)
	.align		4
.L_50:
        /*007c*/ 	.word	index@(.nv.constant0._Z14add_matrix_rowPjS_mii)
        /*0080*/ 	.short	0x0380
        /*0082*/ 	.short	0x0020


	//----- nvinfo : EIATTR_SW_WAR
	.align		4
.L_51:
        /*0084*/ 	.byte	0x04, 0x36
        /*0086*/ 	.short	(.L_53 - .L_52)
.L_52:
        /*0088*/ 	.word	0x00000008
.L_53:


//--------------------- .nv.info._Z11matrix_initPjmmm --------------------------
	.section	.nv.info._Z11matrix_initPjmmm,"",@"SHT_CUDA_INFO"
	.sectionflags	@""
	.align	4


	//----- nvinfo : EIATTR_CUDA_API_VERSION
	.align		4
        /*0000*/ 	.byte	0x04, 0x37
        /*0002*/ 	.short	(.L_55 - .L_54)
.L_54:
        /*0004*/ 	.word	0x00000082


	//----- nvinfo : EIATTR_KPARAM_INFO
	.align		4
.L_55:
        /*0008*/ 	.byte	0x04, 0x17
        /*000a*/ 	.short	(.L_57 - .L_56)
.L_56:
        /*000c*/ 	.word	0x00000000
        /*0010*/ 	.short	0x0003
        /*0012*/ 	.short	0x0018
        /*0014*/ 	.byte	0x00, 0xf0, 0x21, 0x00


	//----- nvinfo : EIATTR_KPARAM_INFO
	.align		4
.L_57:
        /*0018*/ 	.byte	0x04, 0x17
        /*001a*/ 	.short	(.L_59 - .L_58)
.L_58:
        /*001c*/ 	.word	0x00000000
        /*0020*/ 	.short	0x0002
        /*0022*/ 	.short	0x0010
        /*0024*/ 	.byte	0x00, 0xf0, 0x21, 0x00


	//----- nvinfo : EIATTR_KPARAM_INFO
	.align		4
.L_59:
        /*0028*/ 	.byte	0x04, 0x17
        /*002a*/ 	.short	(.L_61 - .L_60)
.L_60:
        /*002c*/ 	.word	0x00000000
        /*0030*/ 	.short	0x0001
        /*0032*/ 	.short	0x0008
        /*0034*/ 	.byte	0x00, 0xf0, 0x21, 0x00


	//----- nvinfo : EIATTR_KPARAM_INFO
	.align		4
.L_61:
        /*0038*/ 	.byte	0x04, 0x17
        /*003a*/ 	.short	(.L_63 - .L_62)
.L_62:
        /*003c*/ 	.word	0x00000000
        /*0040*/ 	.short	0x0000
        /*0042*/ 	.short	0x0000
        /*0044*/ 	.byte	0x00, 0xf5, 0x21, 0x00


	//----- nvinfo : EIATTR_SPARSE_MMA_MASK
	.align		4
.L_63:
        /*0048*/ 	.byte	0x03, 0x50
        /*004a*/ 	.short	0x0000


	//----- nvinfo : EIATTR_MAXREG_COUNT
	.align		4
        /*004c*/ 	.byte	0x03, 0x1b
        /*004e*/ 	.short	0x00ff


	//----- nvinfo : EIATTR_MERCURY_ISA_VERSION
	.align		4
        /*0050*/ 	.byte	0x03, 0x5f
        /*0052*/ 	.short	0x0101


	//----- nvinfo : EIATTR_VRC_CTA_INIT_COUNT
	.align		4
        /*0054*/ 	.byte	0x02, 0x4a
	.zero		1
	.zero		1


	//----- nvinfo : EIATTR_EXIT_INSTR_OFFSETS
	.align		4
        /*0058*/ 	.byte	0x04, 0x1c
        /*005a*/ 	.short	(.L_65 - .L_64)


	//   ....[0]....
.L_64:
        /*005c*/ 	.word	0x000000f0


	//   ....[1]....
        /*0060*/ 	.word	0x000001a0


	//----- nvinfo : EIATTR_CBANK_PARAM_SIZE
	.align		4
.L_65:
        /*0064*/ 	.byte	0x03, 0x19
        /*0066*/ 	.short	0x0020


	//----- nvinfo : EIATTR_PARAM_CBANK
	.align		4
        /*0068*/ 	.byte	0x04, 0x0a
        /*006a*/ 	.short	(.L_67 - .L_66)
	.align		4
.L_66:
        /*006c*/ 	.word	index@(.nv.constant0._Z11matrix_initPjmmm)
        /*0070*/ 	.short	0x0380
        /*0072*/ 	.short	0x0020


	//----- nvinfo : EIATTR_SW_WAR
	.align		4
.L_67:
        /*0074*/ 	.byte	0x04, 0x36
        /*0076*/ 	.short	(.L_69 - .L_68)
.L_68:
        /*0078*/ 	.word	0x00000008
.L_69:


//--------------------- .nv.callgraph             --------------------------
	.section	.nv.callgraph,"",@"SHT_CUDA_CALLGRAPH"
	.align	4
	.sectionentsize	8
	.align		4
        /*0000*/ 	.word	0x00000000
	.align		4
        /*0004*/ 	.word	0xffffffff
	.align		4
        /*0008*/ 	.word	0x00000000
	.align		4
        /*000c*/ 	.word	0xfffffffe
	.align		4
        /*0010*/ 	.word	0x00000000
	.align		4
        /*0014*/ 	.word	0xfffffffd
	.align		4
        /*0018*/ 	.word	0x00000000
	.align		4
        /*001c*/ 	.word	0xfffffffc


//--------------------- .text._Z14add_matrix_colPjS_mii --------------------------
	.section	.text._Z14add_matrix_colPjS_mii,"ax",@progbits
	.align	128
        .global         _Z14add_matrix_colPjS_mii
        .type           _Z14add_matrix_colPjS_mii,@function
        .size           _Z14add_matrix_colPjS_mii,(.L_x_14 - _Z14add_matrix_colPjS_mii)
        .other          _Z14add_matrix_colPjS_mii,@"STO_CUDA_ENTRY STV_DEFAULT"
_Z14add_matrix_colPjS_mii:
.text._Z14add_matrix_colPjS_mii:
[----:B------:R-:W-:Y:S01]  /*0000*/  LDC R1, c[0x0][0x37c] ;  /* 0x0000df00ff017b82 */ /* 0x000fe20000000800 */
[----:B------:R-:W0:Y:S07]  /*0010*/  S2R R13, SR_TID.X ;  /* 0x00000000000d7919 */ /* 0x000e2e0000002100 */
[----:B------:R-:W0:Y:S01]  /*0020*/  S2UR UR4, SR_CTAID.X ;  /* 0x00000000000479c3 */ /* 0x000e220000002500 */
[----:B------:R-:W1:Y:S07]  /*0030*/  LDCU.64 UR12, c[0x0][0x390] ;  /* 0x00007200ff0c77ac */ /* 0x000e6e0008000a00 */
[----:B------:R-:W0:Y:S02]  /*0040*/  LDC R12, c[0x0][0x360] ;  /* 0x0000d800ff0c7b82 */ /* 0x000e240000000800 */
[----:B0-----:R-:W-:-:S05]  /*0050*/  IMAD R12, R12, UR4, R13 ;  /* 0x000000040c0c7c24 */ /* 0x001fca000f8e020d */
[----:B-1----:R-:W-:-:S04]  /*0060*/  ISETP.GT.U32.AND P0, PT, R12, UR12, PT ;  /* 0x0000000c0c007c0c */ /* 0x002fc8000bf04070 */
[----:B------:R-:W-:-:S13]  /*0070*/  ISETP.GT.U32.AND.EX P0, PT, RZ, UR13, PT, P0 ;  /* 0x0000000dff007c0c */ /* 0x000fda000bf04100 */
[----:B------:R-:W-:Y:S05]  /*0080*/  @P0 EXIT ;  /* 0x000000000000094d */ /* 0x000fea0003800000 */
[----:B------:R-:W-:Y:S01]  /*0090*/  UISETP.NE.U32.AND UP0, UPT, UR12, URZ, UPT ;  /* 0x000000ff0c00728c */ /* 0x000fe2000bf05070 */
[----:B------:R-:W-:Y:S01]  /*00a0*/  IMAD.MOV.U32 R22, RZ, RZ, RZ ;  /* 0x000000ffff167224 */ /* 0x000fe200078e00ff */
[----:B------:R-:W0:Y:S02]  /*00b0*/  LDCU.64 UR8, c[0x0][0x358] ;  /* 0x00006b00ff0877ac */ /* 0x000e240008000a00 */
[----:B------:R-:W-:-:S09]  /*00c0*/  UISETP.NE.AND.EX UP0, UPT, UR13, URZ, UPT, UP0 ;  /* 0x000000ff0d00728c */ /* 0x000fd2000bf05300 */
[----:B------:R-:W-:Y:S05]  /*00d0*/  BRA.U !UP0, `(.L_x_0) ;  /* 0x0000000908e47547 */ /* 0x000fea000b800000 */
[----:B------:R-:W1:Y:S01]  /*00e0*/  LDC R0, c[0x0][0x398] ;  /* 0x0000e600ff007b82 */ /* 0x000e620000000800 */
[----:B------:R-:W-:Y:S01]  /*00f0*/  UISETP.GE.U32.AND UP1, UPT, UR12, 0x10, UPT ;  /* 0x000000100c00788c */ /* 0x000fe2000bf26070 */
[----:B------:R-:W-:Y:S01]  /*0100*/  IMAD.MOV.U32 R22, RZ, RZ, RZ ;  /* 0x000000ffff167224 */ /* 0x000fe200078e00ff */
[----:B------:R-:W-:Y:S02]  /*0110*/  ULOP3.LUT UR10, UR12, 0xf, URZ, 0xc0, !UPT ;  /* 0x0000000f0c0a7892 */ /* 0x000fe4000f8ec0ff */
[----:B------:R-:W-:Y:S02]  /*0120*/  UISETP.GE.U32.AND.EX UP1, UPT, UR13, URZ, UPT, UP1 ;  /* 0x000000ff0d00728c */ /* 0x000fe4000bf26110 */
[----:B------:R-:W-:Y:S01]  /*0130*/  UISETP.NE.U32.AND UP0, UPT, UR10, URZ, UPT ;  /* 0x000000ff0a00728c */ /* 0x000fe2000bf05070 */
[----:B------:R-:W-:Y:S01]  /*0140*/  UMOV UR5, URZ ;  /* 0x000000ff00057c82 */ /* 0x000fe20008000000 */
[----:B------:R-:W-:Y:S02]  /*0150*/  UMOV UR6, URZ ;  /* 0x000000ff00067c82 */ /* 0x000fe40008000000 */
[----:B------:R-:W-:Y:S01]  /*0160*/  UISETP.NE.AND.EX UP0, UPT, URZ, URZ, UPT, UP0 ;  /* 0x000000ffff00728c */ /* 0x000fe2000bf05300 */
[----:B-1----:R-:W-:-:S02]  /*0170*/  SHF.R.S32.HI R3, RZ, 0x1f, R0 ;  /* 0x0000001fff037819 */ /* 0x002fc40000011400 */
[----:B------:R-:W-:Y:S08]  /*0180*/  BRA.U !UP1, `(.L_x_1) ;  /* 0x0000000509287547 */ /* 0x000ff0000b800000 */
[----:B------:R-:W1:Y:S01]  /*0190*/  LDCU.64 UR14, c[0x0][0x380] ;  /* 0x00007000ff0e77ac */ /* 0x000e620008000a00 */
[C-C-:B------:R-:W-:Y:S01]  /*01a0*/  SHF.L.U64.HI R4, R0.reuse, 0x6, R3.reuse ;  /* 0x0000000600047819 */ /* 0x140fe20000010203 */
[C---:B------:R-:W-:Y:S01]  /*01b0*/  IMAD.SHL.U32 R7, R0.reuse, 0x4, RZ ;  /* 0x0000000400077824 */ /* 0x040fe200078e00ff */
[----:B------:R-:W-:Y:S01]  /*01c0*/  SHF.L.U64.HI R6, R0, 0x2, R3 ;  /* 0x0000000200067819 */ /* 0x000fe20000010203 */
[----:B------:R-:W2:Y:S01]  /*01d0*/  LDCU UR6, c[0x0][0x394] ;  /* 0x00007280ff0677ac */ /* 0x000ea20008000800 */
[----:B------:R-:W-:Y:S01]  /*01e0*/  IMAD.MOV.U32 R22, RZ, RZ, RZ ;  /* 0x000000ffff167224 */ /* 0x000fe200078e00ff */
[----:B------:R-:W-:-:S07]  /*01f0*/  ULOP3.LUT UR5, UR12, 0xfffffff0, URZ, 0xc0, !UPT ;  /* 0xfffffff00c057892 */ /* 0x000fce000f8ec0ff */
[----:B------:R-:W-:Y:S01]  /*0200*/  UMOV UR4, UR5 ;  /* 0x0000000500047c82 */ /* 0x000fe20008000000 */
[----:B-1----:R-:W-:-:S04]  /*0210*/  LEA R2, P0, R12, UR14, 0x2 ;  /* 0x0000000e0c027c11 */ /* 0x002fc8000f8010ff */
[----:B------:R-:W-:Y:S01]  /*0220*/  LEA.HI.X R5, R12, UR15, RZ, 0x2, P0 ;  /* 0x0000000f0c057c11 */ /* 0x000fe200080f14ff */
[----:B--2---:R-:W-:-:S08]  /*0230*/  UMOV UR7, UR6 ;  /* 0x0000000600077c82 */ /* 0x004fd00008000000 */
.L_x_2:
[----:B------:R-:W-:Y:S01]  /*0240*/  IADD3 R26, P0, PT, R2, R7, RZ ;  /* 0x00000007021a7210 */ /* 0x000fe20007f1e0ff */
[----:B------:R-:W-:Y:S02]  /*0250*/  IMAD.MOV.U32 R16, RZ, RZ, R2 ;  /* 0x000000ffff107224 */ /* 0x000fe400078e0002 */
[----:B------:R-:W-:Y:S02]  /*0260*/  IMAD.MOV.U32 R17, RZ, RZ, R5 ;  /* 0x000000ffff117224 */ /* 0x000fe400078e0005 */
[----:B------:R-:W-:-:S03]  /*0270*/  IMAD.X R27, R5, 0x1, R6, P0 ;  /* 0x00000001051b7824 */ /* 0x000fc600000e0606 */
[----:B0-----:R0:W2:Y:S04]  /*0280*/  LDG.E R23, desc[UR8][R16.64] ;  /* 0x0000000810177981 */ /* 0x0010a8000c1e1900 */
[----:B------:R1:W2:Y:S01]  /*0290*/  LDG.E R19, desc[UR8][R26.64] ;  /* 0x000000081a137981 */ /* 0x0002a2000c1e1900 */
[----:B------:R-:W-:-:S05]  /*02a0*/  IADD3 R8, P0, PT, R26, R7, RZ ;  /* 0x000000071a087210 */ /* 0x000fca0007f1e0ff */
[----:B------:R-:W-:Y:S01]  /*02b0*/  IMAD.X R9, R27, 0x1, R6, P0 ;  /* 0x000000011b097824 */ /* 0x000fe200000e0606 */
[----:B------:R-:W-:-:S04]  /*02c0*/  IADD3 R20, P0, PT, R8, R7, RZ ;  /* 0x0000000708147210 */ /* 0x000fc80007f1e0ff */
[----:B------:R-:W3:Y:S01]  /*02d0*/  LDG.E R8, desc[UR8][R8.64] ;  /* 0x0000000808087981 */ /* 0x000ee2000c1e1900 */
[----:B------:R-:W-:Y:S01]  /*02e0*/  IMAD.X R21, R9, 0x1, R6, P0 ;  /* 0x0000000109157824 */ /* 0x000fe200000e0606 */
[----:B------:R-:W-:-:S05]  /*02f0*/  IADD3 R10, P0, PT, R20, R7, RZ ;  /* 0x00000007140a7210 */ /* 0x000fca0007f1e0ff */
[--C-:B------:R-:W-:Y:S01]  /*0300*/  IMAD.X R11, R21, 0x1, R6.reuse, P0 ;  /* 0x00000001150b7824 */ /* 0x100fe200000e0606 */
[-C--:B------:R-:W-:Y:S01]  /*0310*/  IADD3 R14, P0, PT, R10, R7.reuse, RZ ;  /* 0x000000070a0e7210 */ /* 0x080fe20007f1e0ff */
[----:B------:R4:W3:Y:S04]  /*0320*/  LDG.E R9, desc[UR8][R20.64] ;  /* 0x0000000814097981 */ /* 0x0008e8000c1e1900 */
[--C-:B------:R-:W-:Y:S01]  /*0330*/  IMAD.X R15, R11, 0x1, R6.reuse, P0 ;  /* 0x000000010b0f7824 */ /* 0x100fe200000e0606 */
[-C--:B------:R-:W-:Y:S01]  /*0340*/  IADD3 R24, P0, PT, R14, R7.reuse, RZ ;  /* 0x000000070e187210 */ /* 0x080fe20007f1e0ff */
[----:B------:R-:W5:Y:S04]  /*0350*/  LDG.E R10, desc[UR8][R10.64] ;  /* 0x000000080a0a7981 */ /* 0x000f68000c1e1900 */
[----:B------:R-:W-:Y:S01]  /*0360*/  IMAD.X R25, R15, 0x1, R6, P0 ;  /* 0x000000010f197824 */ /* 0x000fe200000e0606 */
[----:B0-----:R-:W-:-:S04]  /*0370*/  IADD3 R16, P0, PT, R24, R7, RZ ;  /* 0x0000000718107210 */ /* 0x001fc80007f1e0ff */
[----:B------:R-:W5:Y:S01]  /*0380*/  LDG.E R24, desc[UR8][R24.64] ;  /* 0x0000000818187981 */ /* 0x000f62000c1e1900 */
[--C-:B------:R-:W-:Y:S01]  /*0390*/  IMAD.X R17, R25, 0x1, R6.reuse, P0 ;  /* 0x0000000119117824 */ /* 0x100fe200000e0606 */
[-C--:B-1----:R-:W-:Y:S02]  /*03a0*/  IADD3 R26, P0, PT, R16, R7.reuse, RZ ;  /* 0x00000007101a7210 */ /* 0x082fe40007f1e0ff */
[----:B------:R0:W5:Y:S03]  /*03b0*/  LDG.E R11, desc[UR8][R14.64] ;  /* 0x000000080e0b7981 */ /* 0x000166000c1e1900 */
[--C-:B------:R-:W-:Y:S01]  /*03c0*/  IMAD.X R27, R17, 0x1, R6.reuse, P0 ;  /* 0x00000001111b7824 */ /* 0x100fe200000e0606 */
[-C--:B------:R-:W-:Y:S01]  /*03d0*/  IADD3 R28, P0, PT, R26, R7.reuse, RZ ;  /* 0x000000071a1c7210 */ /* 0x080fe20007f1e0ff */
[----:B------:R1:W5:Y:S04]  /*03e0*/  LDG.E R25, desc[UR8][R16.64] ;  /* 0x0000000810197981 */ /* 0x000368000c1e1900 */
[--C-:B------:R-:W-:Y:S01]  /*03f0*/  IMAD.X R29, R27, 0x1, R6.reuse, P0 ;  /* 0x000000011b1d7824 */ /* 0x100fe200000e0606 */
[-C--:B----4-:R-:W-:Y:S01]  /*0400*/  IADD3 R20, P0, PT, R28, R7.reuse, RZ ;  /* 0x000000071c147210 */ /* 0x090fe20007f1e0ff */
[----:B------:R-:W4:Y:S04]  /*0410*/  LDG.E R26, desc[UR8][R26.64] ;  /* 0x000000081a1a7981 */ /* 0x000f28000c1e1900 */
[----:B------:R-:W-:Y:S01]  /*0420*/  IMAD.X R21, R29, 0x1, R6, P0 ;  /* 0x000000011d157824 */ /* 0x000fe200000e0606 */
[----:B0-----:R-:W-:-:S04]  /*0430*/  IADD3 R14, P0, PT, R20, R7, RZ ;  /* 0x00000007140e7210 */ /* 0x001fc80007f1e0ff */
[----:B------:R-:W4:Y:S01]  /*0440*/  LDG.E R20, desc[UR8][R20.64] ;  /* 0x0000000814147981 */ /* 0x000f22000c1e1900 */
[--C-:B------:R-:W-:Y:S01]  /*0450*/  IMAD.X R15, R21, 0x1, R6.reuse, P0 ;  /* 0x00000001150f7824 */ /* 0x100fe200000e0606 */
[-C--:B-1----:R-:W-:Y:S02]  /*0460*/  IADD3 R16, P0, PT, R14, R7.reuse, RZ ;  /* 0x000000070e107210 */ /* 0x082fe40007f1e0ff */
[----:B------:R-:W4:Y:S03]  /*0470*/  LDG.E R27, desc[UR8][R28.64] ;  /* 0x000000081c1b7981 */ /* 0x000f26000c1e1900 */
[--C-:B------:R-:W-:Y:S01]  /*0480*/  IMAD.X R17, R15, 0x1, R6.reuse, P0 ;  /* 0x000000010f117824 */ /* 0x100fe200000e0606 */
[-C--:B------:R-:W-:Y:S01]  /*0490*/  IADD3 R18, P0, PT, R16, R7.reuse, RZ ;  /* 0x0000000710127210 */ /* 0x080fe20007f1e0ff */
[----:B------:R2:W4:Y:S04]  /*04a0*/  LDG.E R15, desc[UR8][R14.64] ;  /* 0x000000080e0f7981 */ /* 0x000528000c1e1900 */
[----:B------:R-:W4:Y:S01]  /*04b0*/  LDG.E R16, desc[UR8][R16.64] ;  /* 0x0000000810107981 */ /* 0x000f22000c1e1900 */
[----:B--2---:R-:W-:Y:S01]  /*04c0*/  IADD3 R14, PT, PT, R19, R22, R23 ;  /* 0x00000016130e7210 */ /* 0x004fe20007ffe017 */
[----:B------:R-:W-:Y:S01]  /*04d0*/  IMAD.X R19, R17, 0x1, R6, P0 ;  /* 0x0000000111137824 */ /* 0x000fe200000e0606 */
[----:B------:R-:W-:-:S05]  /*04e0*/  IADD3 R22, P0, PT, R18, R7, RZ ;  /* 0x0000000712167210 */ /* 0x000fca0007f1e0ff */
[--C-:B------:R-:W-:Y:S01]  /*04f0*/  IMAD.X R23, R19, 0x1, R6.reuse, P0 ;  /* 0x0000000113177824 */ /* 0x100fe200000e0606 */
[----:B------:R-:W-:Y:S01]  /*0500*/  IADD3 R28, P0, PT, R22, R7, RZ ;  /* 0x00000007161c7210 */ /* 0x000fe20007f1e0ff */
[----:B------:R-:W2:Y:S04]  /*0510*/  LDG.E R19, desc[UR8][R18.64] ;  /* 0x0000000812137981 */ /* 0x000ea8000c1e1900 */
[----:B------:R-:W-:Y:S01]  /*0520*/  IMAD.X R29, R23, 0x1, R6, P0 ;  /* 0x00000001171d7824 */ /* 0x000fe200000e0606 */
[----:B------:R-:W2:Y:S05]  /*0530*/  LDG.E R22, desc[UR8][R22.64] ;  /* 0x0000000816167981 */ /* 0x000eaa000c1e1900 */
[----:B------:R-:W2:Y:S01]  /*0540*/  LDG.E R29, desc[UR8][R28.64] ;  /* 0x000000081c1d7981 */ /* 0x000ea2000c1e1900 */
[----:B---3--:R-:W-:Y:S01]  /*0550*/  IADD3 R8, PT, PT, R9, R14, R8 ;  /* 0x0000000e09087210 */ /* 0x008fe20007ffe008 */
[----:B------:R-:W-:-:S04]  /*0560*/  UIADD3 UR4, UP1, UPT, UR4, -0x10, URZ ;  /* 0xfffffff004047890 */ /* 0x000fc8000ff3e0ff */
[----:B------:R-:W-:Y:S02]  /*0570*/  UIADD3.X UR7, UPT, UPT, UR7, -0x1, URZ, UP1, !UPT ;  /* 0xffffffff07077890 */ /* 0x000fe40008ffe4ff */
[----:B------:R-:W-:Y:S01]  /*0580*/  UISETP.NE.U32.AND UP1, UPT, UR4, URZ, UPT ;  /* 0x000000ff0400728c */ /* 0x000fe2000bf25070 */
[----:B-----5:R-:W-:-:S03]  /*0590*/  IADD3 R10, PT, PT, R11, R8, R10 ;  /* 0x000000080b0a7210 */ /* 0x020fc60007ffe00a */
[----:B------:R-:W-:Y:S01]  /*05a0*/  UISETP.NE.AND.EX UP1, UPT, UR7, URZ, UPT, UP1 ;  /* 0x000000ff0700728c */ /* 0x000fe2000bf25310 */
[----:B------:R-:W-:Y:S02]  /*05b0*/  IADD3 R24, PT, PT, R25, R10, R24 ;  /* 0x0000000a19187210 */ /* 0x000fe40007ffe018 */
[----:B------:R-:W-:Y:S02]  /*05c0*/  LEA R2, P0, R0, R2, 0x6 ;  /* 0x0000000200027211 */ /* 0x000fe400078030ff */
[----:B----4-:R-:W-:-:S04]  /*05d0*/  IADD3 R26, PT, PT, R27, R24, R26 ;  /* 0x000000181b1a7210 */ /* 0x010fc80007ffe01a */
[----:B------:R-:W-:Y:S01]  /*05e0*/  IADD3 R15, PT, PT, R15, R26, R20 ;  /* 0x0000001a0f0f7210 */ /* 0x000fe20007ffe014 */
[----:B------:R-:W-:-:S03]  /*05f0*/  IMAD.X R5, R5, 0x1, R4, P0 ;  /* 0x0000000105057824 */ /* 0x000fc600000e0604 */
[----:B--2---:R-:W-:-:S04]  /*0600*/  IADD3 R16, PT, PT, R19, R15, R16 ;  /* 0x0000000f13107210 */ /* 0x004fc80007ffe010 */
[----:B------:R-:W-:Y:S01]  /*0610*/  IADD3 R22, PT, PT, R29, R16, R22 ;  /* 0x000000101d167210 */ /* 0x000fe20007ffe016 */
[----:B------:R-:W-:Y:S06]  /*0620*/  BRA.U UP1, `(.L_x_2) ;  /* 0xfffffffd01047547 */ /* 0x000fec000b83ffff */
.L_x_1:
[----:B------:R-:W-:Y:S05]  /*0630*/  BRA.U !UP0, `(.L_x_0) ;  /* 0x00000005088c7547 */ /* 0x000fea000b800000 */
[----:B------:R-:W-:Y:S02]  /*0640*/  UISETP.GE.U32.AND UP1, UPT, UR10, 0x8, UPT ;  /* 0x000000080a00788c */ /* 0x000fe4000bf26070 */
[----:B------:R-:W-:Y:S02]  /*0650*/  ULOP3.LUT UR4, UR12, 0x7, URZ, 0xc0, !UPT ;  /* 0x000000070c047892 */ /* 0x000fe4000f8ec0ff */
[----:B------:R-:W-:Y:S02]  /*0660*/  UISETP.GE.U32.AND.EX UP1, UPT, URZ, URZ, UPT, UP1 ;  /* 0x000000ffff00728c */ /* 0x000fe4000bf26110 */
[----:B------:R-:W-:-:S04]  /*0670*/  UISETP.NE.U32.AND UP0, UPT, UR4, URZ, UPT ;  /* 0x000000ff0400728c */ /* 0x000fc8000bf05070 */
[----:B------:R-:W-:-:S03]  /*0680*/  UISETP.NE.AND.EX UP0, UPT, URZ, URZ, UPT, UP0 ;  /* 0x000000ffff00728c */ /* 0x000fc6000bf05300 */
[----:B------:R-:W-:Y:S08]  /*0690*/  BRA.U !UP1, `(.L_x_3) ;  /* 0x0000000109987547 */ /* 0x000ff0000b800000 */
[----:B------:R-:W1:Y:S01]  /*06a0*/  LDCU.64 UR10, c[0x0][0x380] ;  /* 0x00007000ff0a77ac */ /* 0x000e620008000a00 */
[C---:B------:R-:W-:Y:S01]  /*06b0*/  IMAD R2, R0.reuse, UR6, RZ ;  /* 0x0000000600027c24 */ /* 0x040fe2000f8e02ff */
[C---:B------:R-:W-:Y:S01]  /*06c0*/  SHF.L.U64.HI R15, R0.reuse, 0x2, R3 ;  /* 0x00000002000f7819 */ /* 0x040fe20000010203 */
[----:B------:R-:W-:Y:S02]  /*06d0*/  IMAD.MOV.U32 R13, RZ, RZ, RZ ;  /* 0x000000ffff0d7224 */ /* 0x000fe400078e00ff */
[----:B------:R-:W-:Y:S02]  /*06e0*/  IMAD R7, R3, UR5, R2 ;  /* 0x0000000503077c24 */ /* 0x000fe4000f8e0202 */
[----:B------:R-:W-:-:S04]  /*06f0*/  IMAD.WIDE.U32 R4, R0, UR5, R12 ;  /* 0x0000000500047c25 */ /* 0x000fc8000f8e000c */
[----:B------:R-:W-:Y:S02]  /*0700*/  IMAD.SHL.U32 R11, R0, 0x4, RZ ;  /* 0x00000004000b7824 */ /* 0x000fe400078e00ff */
[----:B------:R-:W-:Y:S01]  /*0710*/  IMAD.IADD R5, R5, 0x1, R7 ;  /* 0x0000000105057824 */ /* 0x000fe200078e0207 */
[----:B-1----:R-:W-:-:S04]  /*0720*/  LEA R20, P1, R4, UR10, 0x2 ;  /* 0x0000000a04147c11 */ /* 0x002fc8000f8210ff */
[-C--:B------:R-:W-:Y:S02]  /*0730*/  IADD3 R16, P0, PT, R20, R11.reuse, RZ ;  /* 0x0000000b14107210 */ /* 0x080fe40007f1e0ff */
[----:B------:R-:W-:Y:S02]  /*0740*/  LEA.HI.X R21, R4, UR11, R5, 0x2, P1 ;  /* 0x0000000b04157c11 */ /* 0x000fe400088f1405 */
[----:B------:R-:W-:-:S03]  /*0750*/  IADD3 R18, P1, PT, R16, R11, RZ ;  /* 0x0000000b10127210 */ /* 0x000fc60007f3e0ff */
[--C-:B------:R-:W-:Y:S01]  /*0760*/  IMAD.X R17, R21, 0x1, R15.reuse, P0 ;  /* 0x0000000115117824 */ /* 0x100fe200000e060f */
[-C--:B------:R-:W-:Y:S01]  /*0770*/  IADD3 R4, P0, PT, R18, R11.reuse, RZ ;  /* 0x0000000b12047210 */ /* 0x080fe20007f1e0ff */
[----:B0-----:R-:W2:Y:S02]  /*0780*/  LDG.E R21, desc[UR8][R20.64] ;  /* 0x0000000814157981 */ /* 0x001ea4000c1e1900 */
[--C-:B------:R-:W-:Y:S01]  /*0790*/  IMAD.X R19, R17, 0x1, R15.reuse, P1 ;  /* 0x0000000111137824 */ /* 0x100fe200008e060f */
[-C--:B------:R-:W-:Y:S01]  /*07a0*/  IADD3 R6, P1, PT, R4, R11.reuse, RZ ;  /* 0x0000000b04067210 */ /* 0x080fe20007f3e0ff */
[----:B------:R-:W2:Y:S02]  /*07b0*/  LDG.E R16, desc[UR8][R16.64] ;  /* 0x0000000810107981 */ /* 0x000ea4000c1e1900 */
[--C-:B------:R-:W-:Y:S01]  /*07c0*/  IMAD.X R5, R19, 0x1, R15.reuse, P0 ;  /* 0x0000000113057824 */ /* 0x100fe200000e060f */
[-C--:B------:R-:W-:Y:S01]  /*07d0*/  IADD3 R8, P0, PT, R6, R11.reuse, RZ ;  /* 0x0000000b06087210 */ /* 0x080fe20007f1e0ff */
[----:B------:R-:W3:Y:S02]  /*07e0*/  LDG.E R18, desc[UR8][R18.64] ;  /* 0x0000000812127981 */ /* 0x000ee4000c1e1900 */
[--C-:B------:R-:W-:Y:S01]  /*07f0*/  IMAD.X R7, R5, 0x1, R15.reuse, P1 ;  /* 0x0000000105077824 */ /* 0x100fe200008e060f */
[-C--:B------:R-:W-:Y:S01]  /*0800*/  IADD3 R10, P1, PT, R8, R11.reuse, RZ ;  /* 0x0000000b080a7210 */ /* 0x080fe20007f3e0ff */
[----:B------:R-:W3:Y:S02]  /*0810*/  LDG.E R5, desc[UR8][R4.64] ;  /* 0x0000000804057981 */ /* 0x000ee4000c1e1900 */
[--C-:B------:R-:W-:Y:S01]  /*0820*/  IMAD.X R9, R7, 0x1, R15.reuse, P0 ;  /* 0x0000000107097824 */ /* 0x100fe200000e060f */
[----:B------:R-:W-:Y:S01]  /*0830*/  IADD3 R14, P0, PT, R10, R11, RZ ;  /* 0x0000000b0a0e7210 */ /* 0x000fe20007f1e0ff */
[----:B------:R-:W4:Y:S02]  /*0840*/  LDG.E R6, desc[UR8][R6.64] ;  /* 0x0000000806067981 */ /* 0x000f24000c1e1900 */
[----:B------:R-:W-:-:S02]  /*0850*/  IMAD.X R11, R9, 0x1, R15, P1 ;  /* 0x00000001090b7824 */ /* 0x000fc400008e060f */
[----:B------:R-:W4:Y:S02]  /*0860*/  LDG.E R9, desc[UR8][R8.64] ;  /* 0x0000000808097981 */ /* 0x000f24000c1e1900 */
[----:B------:R-:W-:Y:S02]  /*0870*/  IMAD.X R15, R11, 0x1, R15, P0 ;  /* 0x000000010b0f7824 */ /* 0x000fe400000e060f */
[----:B------:R-:W5:Y:S04]  /*0880*/  LDG.E R10, desc[UR8][R10.64] ;  /* 0x000000080a0a7981 */ /* 0x000f68000c1e1900 */
[----:B------:R-:W5:Y:S01]  /*0890*/  LDG.E R15, desc[UR8][R14.64] ;  /* 0x000000080e0f7981 */ /* 0x000f62000c1e1900 */
[----:B------:R-:W-:-:S04]  /*08a0*/  UIADD3 UR5, UP1, UPT, UR5, 0x8, URZ ;  /* 0x0000000805057890 */ /* 0x000fc8000ff3e0ff */
[----:B------:R-:W-:Y:S01]  /*08b0*/  UIADD3.X UR6, UPT, UPT, URZ, UR6, URZ, UP1, !UPT ;  /* 0x00000006ff067290 */ /* 0x000fe20008ffe4ff */
[----:B--2---:R-:W-:-:S04]  /*08c0*/  IADD3 R16, PT, PT, R16, R22, R21 ;  /* 0x0000001610107210 */ /* 0x004fc80007ffe015 */
[----:B---3--:R-:W-:-:S04]  /*08d0*/  IADD3 R18, PT, PT, R5, R16, R18 ;  /* 0x0000001005127210 */ /* 0x008fc80007ffe012 */
[----:B----4-:R-:W-:-:S04]  /*08e0*/  IADD3 R22, PT, PT, R9, R18, R6 ;  /* 0x0000001209167210 */ /* 0x010fc80007ffe006 */
[----:B-----5:R-:W-:-:S07]  /*08f0*/  IADD3 R22, PT, PT, R15, R22, R10 ;  /* 0x000000160f167210 */ /* 0x020fce0007ffe00a */
.L_x_3:
[----:B------:R-:W-:Y:S05]  /*0900*/  BRA.U !UP0, `(.L_x_0) ;  /* 0x0000000108d87547 */ /* 0x000fea000b800000 */
[----:B------:R-:W-:Y:S02]  /*0910*/  UISETP.GE.U32.AND UP1, UPT, UR4, 0x4, UPT ;  /* 0x000000040400788c */ /* 0x000fe4000bf26070 */
[----:B------:R-:W-:Y:S02]  /*0920*/  ULOP3.LUT UR7, UR12, 0x3, URZ, 0xc0, !UPT ;  /* 0x000000030c077892 */ /* 0x000fe4000f8ec0ff */
[----:B------:R-:W-:Y:S02]  /*0930*/  UISETP.GE.U32.AND.EX UP1, UPT, URZ, URZ, UPT, UP1 ;  /* 0x000000ffff00728c */ /* 0x000fe4000bf26110 */
[----:B------:R-:W-:Y:S01]  /*0940*/  UISETP.NE.U32.AND UP0, UPT, UR7, URZ, UPT ;  /* 0x000000ff0700728c */ /* 0x000fe2000bf05070 */
[----:B------:R-:W-:-:S03]  /*0950*/  UMOV UR4, URZ ;  /* 0x000000ff00047c82 */ /* 0x000fc60008000000 */
[----:B------:R-:W-:-:S03]  /*0960*/  UISETP.NE.AND.EX UP0, UPT, UR4, URZ, UPT, UP0 ;  /* 0x000000ff0400728c */ /* 0x000fc6000bf05300 */
[----:B------:R-:W-:Y:S08]  /*0970*/  BRA.U !UP1, `(.L_x_4) ;  /* 0x0000000109647547 */ /* 0x000ff0000b800000 */
[----:B------:R-:W1:Y:S01]  /*0980*/  LDCU.64 UR10, c[0x0][0x380] ;  /* 0x00007000ff0a77ac */ /* 0x000e620008000a00 */
[C---:B------:R-:W-:Y:S01]  /*0990*/  IMAD R2, R0.reuse, UR6, RZ ;  /* 0x0000000600027c24 */ /* 0x040fe2000f8e02ff */
[C---:B------:R-:W-:Y:S01]  /*09a0*/  SHF.L.U64.HI R11, R0.reuse, 0x2, R3 ;  /* 0x00000002000b7819 */ /* 0x040fe20000010203 */
[----:B------:R-:W-:Y:S02]  /*09b0*/  IMAD.MOV.U32 R4, RZ, RZ, R12 ;  /* 0x000000ffff047224 */ /* 0x000fe400078e000c */
        /* <DEDUP_REMOVED lines=10> */
[----:B------:R-:W-:Y:S01]  /*0a60*/  IADD3 R10, P0, PT, R4, R15, RZ ;  /* 0x0000000f040a7210 */ /* 0x000fe20007f1e0ff */
[----:B0-----:R-:W2:Y:S02]  /*0a70*/  LDG.E R7, desc[UR8][R6.64] ;  /* 0x0000000806077981 */ /* 0x001ea4000c1e1900 */
[--C-:B------:R-:W-:Y:S02]  /*0a80*/  IMAD.X R5, R9, 0x1, R11.reuse, P1 ;  /* 0x0000000109057824 */ /* 0x100fe400008e060b */
[----:B------:R-:W2:Y:S02]  /*0a90*/  LDG.E R8, desc[UR8][R8.64] ;  /* 0x0000000808087981 */ /* 0x000ea4000c1e1900 */
[----:B------:R-:W-:Y:S02]  /*0aa0*/  IMAD.X R11, R5, 0x1, R11, P0 ;  /* 0x00000001050b7824 */ /* 0x000fe400000e060b */
[----:B------:R-:W3:Y:S04]  /*0ab0*/  LDG.E R5, desc[UR8][R4.64] ;  /* 0x0000000804057981 */ /* 0x000ee8000c1e1900 */
[----:B------:R-:W3:Y:S01]  /*0ac0*/  LDG.E R10, desc[UR8][R10.64] ;  /* 0x000000080a0a7981 */ /* 0x000ee2000c1e1900 */
[----:B------:R-:W-:-:S04]  /*0ad0*/  UIADD3 UR5, UP1, UPT, UR5, 0x4, URZ ;  /* 0x0000000405057890 */ /* 0x000fc8000ff3e0ff */
[----:B------:R-:W-:Y:S01]  /*0ae0*/  UIADD3.X UR6, UPT, UPT, URZ, UR6, URZ, UP1, !UPT ;  /* 0x00000006ff067290 */ /* 0x000fe20008ffe4ff */
[----:B--2---:R-:W-:-:S04]  /*0af0*/  IADD3 R22, PT, PT, R8, R22, R7 ;  /* 0x0000001608167210 */ /* 0x004fc80007ffe007 */
[----:B---3--:R-:W-:-:S07]  /*0b00*/  IADD3 R22, PT, PT, R10, R22, R5 ;  /* 0x000000160a167210 */ /* 0x008fce0007ffe005 */
.L_x_4:
[----:B------:R-:W-:Y:S05]  /*0b10*/  BRA.U !UP0, `(.L_x_0) ;  /* 0x0000000108547547 */ /* 0x000fea000b800000 */
[----:B------:R-:W1:Y:S01]  /*0b20*/  LDCU.64 UR10, c[0x0][0x380] ;  /* 0x00007000ff0a77ac */ /* 0x000e620008000a00 */
[C---:B------:R-:W-:Y:S02]  /*0b30*/  IMAD R2, R0.reuse, UR6, RZ ;  /* 0x0000000600027c24 */ /* 0x040fe4000f8e02ff */
[----:B------:R-:W-:Y:S02]  /*0b40*/  IMAD.MOV.U32 R4, RZ, RZ, R12 ;  /* 0x000000ffff047224 */ /* 0x000fe400078e000c */
[----:B------:R-:W-:Y:S02]  /*0b50*/  IMAD.MOV.U32 R5, RZ, RZ, RZ ;  /* 0x000000ffff057224 */ /* 0x000fe400078e00ff */
[----:B------:R-:W-:Y:S02]  /*0b60*/  IMAD R9, R3, UR5, R2 ;  /* 0x0000000503097c24 */ /* 0x000fe4000f8e0202 */
[----:B------:R-:W-:-:S04]  /*0b70*/  IMAD.WIDE.U32 R4, R0, UR5, R4 ;  /* 0x0000000500047c25 */ /* 0x000fc8000f8e0004 */
[----:B------:R-:W-:Y:S01]  /*0b80*/  IMAD.IADD R5, R5, 0x1, R9 ;  /* 0x0000000105057824 */ /* 0x000fe200078e0209 */
[----:B------:R-:W-:Y:S02]  /*0b90*/  SHF.L.U64.HI R9, R0, 0x2, R3 ;  /* 0x0000000200097819 */ /* 0x000fe40000010203 */
[----:B-1----:R-:W-:-:S04]  /*0ba0*/  LEA R7, P0, R4, UR10, 0x2 ;  /* 0x0000000a04077c11 */ /* 0x002fc8000f8010ff */
[----:B------:R-:W-:-:S09]  /*0bb0*/  LEA.HI.X R4, R4, UR11, R5, 0x2, P0 ;  /* 0x0000000b04047c11 */ /* 0x000fd200080f1405 */
.L_x_5:
[----:B------:R-:W-:Y:S02]  /*0bc0*/  IMAD.MOV.U32 R3, RZ, RZ, R4 ;  /* 0x000000ffff037224 */ /* 0x000fe400078e0004 */
[----:B------:R-:W-:-:S05]  /*0bd0*/  IMAD.MOV.U32 R2, RZ, RZ, R7 ;  /* 0x000000ffff027224 */ /* 0x000fca00078e0007 */
[----:B0-----:R-:W2:Y:S01]  /*0be0*/  LDG.E R3, desc[UR8][R2.64] ;  /* 0x0000000802037981 */ /* 0x001ea2000c1e1900 */
[----:B------:R-:W-:Y:S01]  /*0bf0*/  UIADD3 UR7, UP0, UPT, UR7, -0x1, URZ ;  /* 0xffffffff07077890 */ /* 0x000fe2000ff1e0ff */
[----:B------:R-:W-:-:S03]  /*0c00*/  LEA R7, P0, R0, R7, 0x2 ;  /* 0x0000000700077211 */ /* 0x000fc600078010ff */
[----:B------:R-:W-:Y:S02]  /*0c10*/  UIADD3.X UR4, UPT, UPT, UR4, -0x1, URZ, UP0, !UPT ;  /* 0xffffffff04047890 */ /* 0x000fe400087fe4ff */
[----:B------:R-:W-:Y:S01]  /*0c20*/  UISETP.NE.U32.AND UP0, UPT, UR7, URZ, UPT ;  /* 0x000000ff0700728c */ /* 0x000fe2000bf05070 */
[----:B------:R-:W-:-:S03]  /*0c30*/  IMAD.X R4, R4, 0x1, R9, P0 ;  /* 0x0000000104047824 */ /* 0x000fc600000e0609 */
[----:B------:R-:W-:Y:S01]  /*0c40*/  UISETP.NE.AND.EX UP0, UPT, UR4, URZ, UPT, UP0 ;  /* 0x000000ff0400728c */ /* 0x000fe2000bf05300 */
[----:B--2---:R-:W-:-:S08]  /*0c50*/  IMAD.IADD R22, R3, 0x1, R22 ;  /* 0x0000000103167824 */ /* 0x004fd000078e0216 */
[----:B------:R-:W-:Y:S05]  /*0c60*/  BRA.U UP0, `(.L_x_5) ;  /* 0xfffffffd00d47547 */ /* 0x000fea000b83ffff */
.L_x_0:
[----:B------:R-:W1:Y:S02]  /*0c70*/  LDCU.64 UR4, c[0x0][0x388] ;  /* 0x00007100ff0477ac */ /* 0x000e640008000a00 */
[----:B-1----:R-:W-:-:S04]  /*0c80*/  LEA R2, P0, R12, UR4, 0x2 ;  /* 0x000000040c027c11 */ /* 0x002fc8000f8010ff */
[----:B------:R-:W-:-:S05]  /*0c90*/  LEA.HI.X R3, R12, UR5, RZ, 0x2, P0 ;  /* 0x000000050c037c11 */ /* 0x000fca00080f14ff */
[----:B0-----:R-:W-:Y:S01]  /*0ca0*/  STG.E desc[UR8][R2.64], R22 ;  /* 0x0000001602007986 */ /* 0x001fe2000c101908 */
[----:B------:R-:W-:Y:S05]  /*0cb0*/  EXIT ;  /* 0x000000000000794d */ /* 0x000fea0003800000 */
.L_x_6:
[----:B------:R-:W-:-:S00]  /*0cc0*/  BRA `(.L_x_6) ;  /* 0xfffffffc00fc7947 */ /* 0x000fc0000383ffff */
[----:B------:R-:W-:-:S00]  /*0cd0*/  NOP ;  /* 0x0000000000007918 */ /* 0x000fc00000000000 */
        /* <DEDUP_REMOVED lines=10> */
.L_x_14:


//--------------------- .text._Z14add_matrix_rowPjS_mii --------------------------
	.section	.text._Z14add_matrix_rowPjS_mii,"ax",@progbits
	.align	128
        .global         _Z14add_matrix_rowPjS_mii
        .type           _Z14add_matrix_rowPjS_mii,@function
        .size           _Z14add_matrix_rowPjS_mii,(.L_x_15 - _Z14add_matrix_rowPjS_mii)
        .other          _Z14add_matrix_rowPjS_mii,@"STO_CUDA_ENTRY STV_DEFAULT"
_Z14add_matrix_rowPjS_mii:
.text._Z14add_matrix_rowPjS_mii:
[----:B------:R-:W-:Y:S01]  /*0000*/  LDC R1, c[0x0][0x37c] ;  /* 0x0000df00ff017b82 */ /* 0x000fe20000000800 */
[----:B------:R-:W0:Y:S07]  /*0010*/  S2R R0, SR_TID.X ;  /* 0x0000000000007919 */ /* 0x000e2e0000002100 */
[----:B------:R-:W0:Y:S08]  /*0020*/  S2UR UR4, SR_CTAID.X ;  /* 0x00000000000479c3 */ /* 0x000e300000002500 */
[----:B------:R-:W0:Y:S08]  /*0030*/  LDC R9, c[0x0][0x360] ;  /* 0x0000d800ff097b82 */ /* 0x000e300000000800 */
[----:B------:R-:W1:Y:S01]  /*0040*/  LDC.64 R2, c[0x0][0x390] ;  /* 0x0000e400ff027b82 */ /* 0x000e620000000a00 */
[----:B0-----:R-:W-:-:S05]  /*0050*/  IMAD R9, R9, UR4, R0 ;  /* 0x0000000409097c24 */ /* 0x001fca000f8e0200 */
[----:B-1----:R-:W-:-:S04]  /*0060*/  ISETP.GT.U32.AND P0, PT, R9, R2, PT ;  /* 0x000000020900720c */ /* 0x002fc80003f04070 */
[----:B------:R-:W-:-:S13]  /*0070*/  ISETP.GT.U32.AND.EX P0, PT, RZ, R3, PT, P0 ;  /* 0x00000003ff00720c */ /* 0x000fda0003f04100 */
[----:B------:R-:W-:Y:S05]  /*0080*/  @P0 EXIT ;  /* 0x000000000000094d */ /* 0x000fea0003800000 */
[----:B------:R-:W-:Y:S01]  /*0090*/  ISETP.NE.U32.AND P0, PT, R2, RZ, PT ;  /* 0x000000ff0200720c */ /* 0x000fe20003f05070 */
[----:B------:R-:W0:Y:S01]  /*00a0*/  LDCU.64 UR4, c[0x0][0x358] ;  /* 0x00006b00ff0477ac */ /* 0x000e220008000a00 */
[----:B------:R-:W-:Y:S02]  /*00b0*/  IMAD.MOV.U32 R8, RZ, RZ, RZ ;  /* 0x000000ffff087224 */ /* 0x000fe400078e00ff */
[----:B------:R-:W-:-:S13]  /*00c0*/  ISETP.NE.AND.EX P0, PT, R3, RZ, PT, P0 ;  /* 0x000000ff0300720c */ /* 0x000fda0003f05300 */
[----:B------:R-:W-:Y:S05]  /*00d0*/  @!P0 BRA `(.L_x_7) ;  /* 0x0000000400d88947 */ /* 0x000fea0003800000 */
[----:B------:R-:W1:Y:S01]  /*00e0*/  LDCU UR7, c[0x0][0x398] ;  /* 0x00007300ff0777ac */ /* 0x000e620008000800 */
[C---:B------:R-:W-:Y:S01]  /*00f0*/  ISETP.GE.U32.AND P1, PT, R2.reuse, 0x10, PT ;  /* 0x000000100200780c */ /* 0x040fe20003f26070 */
[----:B------:R-:W-:Y:S01]  /*0100*/  IMAD.MOV.U32 R0, RZ, RZ, RZ ;  /* 0x000000ffff007224 */ /* 0x000fe200078e00ff */
[----:B------:R-:W-:Y:S01]  /*0110*/  LOP3.LUT R24, R2, 0xf, RZ, 0xc0, !PT ;  /* 0x0000000f02187812 */ /* 0x000fe200078ec0ff */
[----:B------:R-:W-:Y:S01]  /*0120*/  IMAD.MOV.U32 R8, RZ, RZ, RZ ;  /* 0x000000ffff087224 */ /* 0x000fe200078e00ff */
[----:B------:R-:W-:Y:S01]  /*0130*/  ISETP.GE.U32.AND.EX P1, PT, R3, RZ, PT, P1 ;  /* 0x000000ff0300720c */ /* 0x000fe20003f26110 */
[----:B------:R-:W-:Y:S01]  /*0140*/  IMAD.MOV.U32 R3, RZ, RZ, RZ ;  /* 0x000000ffff037224 */ /* 0x000fe200078e00ff */
[----:B------:R-:W-:-:S04]  /*0150*/  ISETP.NE.U32.AND P0, PT, R24, RZ, PT ;  /* 0x000000ff1800720c */ /* 0x000fc80003f05070 */
[----:B------:R-:W-:Y:S01]  /*0160*/  ISETP.NE.AND.EX P0, PT, RZ, RZ, PT, P0 ;  /* 0x000000ffff00720c */ /* 0x000fe20003f05300 */
[----:B-1----:R-:W-:Y:S02]  /*0170*/  USHF.R.S32.HI UR6, URZ, 0x1f, UR7 ;  /* 0x0000001fff067899 */ /* 0x002fe40008011407 */
[----:B------:R-:W-:-:S04]  /*0180*/  IMAD.WIDE.U32 R4, R9, UR7, RZ ;  /* 0x0000000709047c25 */ /* 0x000fc8000f8e00ff */
[----:B------:R-:W-:-:S04]  /*0190*/  IMAD R11, R9, UR6, RZ ;  /* 0x00000006090b7c24 */ /* 0x000fc8000f8e02ff */
[----:B------:R-:W-:Y:S01]  /*01a0*/  IMAD.IADD R11, R5, 0x1, R11 ;  /* 0x00000001050b7824 */ /* 0x000fe200078e020b */
[----:B------:R-:W-:Y:S06]  /*01b0*/  @!P1 BRA `(.L_x_8) ;  /* 0x0000000000a89947 */ /* 0x000fec0003800000 */
[----:B------:R-:W1:Y:S01]  /*01c0*/  LDCU.64 UR6, c[0x0][0x380] ;  /* 0x00007000ff0677ac */ /* 0x000e620008000a00 */
[----:B------:R-:W2:Y:S01]  /*01d0*/  LDC R0, c[0x0][0x394] ;  /* 0x0000e500ff007b82 */ /* 0x000ea20000000800 */
[----:B------:R-:W-:Y:S01]  /*01e0*/  LOP3.LUT R3, R2, 0xfffffff0, RZ, 0xc0, !PT ;  /* 0xfffffff002037812 */ /* 0x000fe200078ec0ff */
[----:B------:R-:W-:-:S04]  /*01f0*/  IMAD.MOV.U32 R8, RZ, RZ, RZ ;  /* 0x000000ffff087224 */ /* 0x000fc800078e00ff */
[----:B------:R-:W-:Y:S01]  /*0200*/  IMAD.MOV.U32 R10, RZ, RZ, R3 ;  /* 0x000000ffff0a7224 */ /* 0x000fe200078e0003 */
[----:B-1----:R-:W-:-:S04]  /*0210*/  LEA R14, P1, R4, UR6, 0x2 ;  /* 0x00000006040e7c11 */ /* 0x002fc8000f8210ff */
[----:B------:R-:W-:Y:S02]  /*0220*/  IADD3 R14, P2, PT, R14, 0x20, RZ ;  /* 0x000000200e0e7810 */ /* 0x000fe40007f5e0ff */
[----:B------:R-:W-:Y:S01]  /*0230*/  LEA.HI.X R7, R4, UR7, R11, 0x2, P1 ;  /* 0x0000000704077c11 */ /* 0x000fe200088f140b */
[----:B--2---:R-:W-:-:S04]  /*0240*/  IMAD.MOV.U32 R12, RZ, RZ, R0 ;  /* 0x000000ffff0c7224 */ /* 0x004fc800078e0000 */
[----:B------:R-:W-:-:S07]  /*0250*/  IMAD.X R7, RZ, RZ, R7, P2 ;  /* 0x000000ffff077224 */ /* 0x000fce00010e0607 */
.L_x_9:
[----:B------:R-:W-:-:S05]  /*0260*/  IMAD.MOV.U32 R6, RZ, RZ, R14 ;  /* 0x000000ffff067224 */ /* 0x000fca00078e000e */
[----:B0-----:R-:W2:Y:S04]  /*0270*/  LDG.E R17, desc[UR4][R6.64+-0x20] ;  /* 0xffffe00406117981 */ /* 0x001ea8000c1e1900 */
[----:B------:R-:W2:Y:S04]  /*0280*/  LDG.E R22, desc[UR4][R6.64+-0x1c] ;  /* 0xffffe40406167981 */ /* 0x000ea8000c1e1900 */
[----:B------:R-:W3:Y:S04]  /*0290*/  LDG.E R23, desc[UR4][R6.64+-0x18] ;  /* 0xffffe80406177981 */ /* 0x000ee8000c1e1900 */
[----:B------:R-:W3:Y:S04]  /*02a0*/  LDG.E R26, desc[UR4][R6.64+-0x14] ;  /* 0xffffec04061a7981 */ /* 0x000ee8000c1e1900 */
[----:B------:R-:W4:Y:S04]  /*02b0*/  LDG.E R20, desc[UR4][R6.64+-0x10] ;  /* 0xfffff00406147981 */ /* 0x000f28000c1e1900 */
[----:B------:R-:W4:Y:S04]  /*02c0*/  LDG.E R21, desc[UR4][R6.64+-0xc] ;  /* 0xfffff40406157981 */ /* 0x000f28000c1e1900 */
[----:B------:R-:W5:Y:S04]  /*02d0*/  LDG.E R19, desc[UR4][R6.64+-0x8] ;  /* 0xfffff80406137981 */ /* 0x000f68000c1e1900 */
[----:B------:R-:W5:Y:S04]  /*02e0*/  LDG.E R18, desc[UR4][R6.64+-0x4] ;  /* 0xfffffc0406127981 */ /* 0x000f68000c1e1900 */
[----:B------:R-:W5:Y:S04]  /*02f0*/  LDG.E R15, desc[UR4][R6.64] ;  /* 0x00000004060f7981 */ /* 0x000f68000c1e1900 */
[----:B------:R-:W5:Y:S04]  /*0300*/  LDG.E R16, desc[UR4][R6.64+0x4] ;  /* 0x0000040406107981 */ /* 0x000f68000c1e1900 */
[----:B------:R-:W5:Y:S04]  /*0310*/  LDG.E R13, desc[UR4][R6.64+0x8] ;  /* 0x00000804060d7981 */ /* 0x000f68000c1e1900 */
[----:B------:R-:W5:Y:S01]  /*0320*/  LDG.E R14, desc[UR4][R6.64+0xc] ;  /* 0x00000c04060e7981 */ /* 0x000f62000c1e1900 */
[----:B--2---:R-:W-:-:S03]  /*0330*/  IADD3 R22, PT, PT, R22, R8, R17 ;  /* 0x0000000816167210 */ /* 0x004fc60007ffe011 */
[----:B------:R-:W2:Y:S04]  /*0340*/  LDG.E R8, desc[UR4][R6.64+0x10] ;  /* 0x0000100406087981 */ /* 0x000ea8000c1e1900 */
[----:B------:R-:W2:Y:S01]  /*0350*/  LDG.E R17, desc[UR4][R6.64+0x14] ;  /* 0x0000140406117981 */ /* 0x000ea2000c1e1900 */
[----:B---3--:R-:W-:-:S03]  /*0360*/  IADD3 R26, PT, PT, R26, R22, R23 ;  /* 0x000000161a1a7210 */ /* 0x008fc60007ffe017 */
[----:B------:R-:W3:Y:S04]  /*0370*/  LDG.E R22, desc[UR4][R6.64+0x18] ;  /* 0x0000180406167981 */ /* 0x000ee8000c1e1900 */
[----:B------:R0:W3:Y:S01]  /*0380*/  LDG.E R23, desc[UR4][R6.64+0x1c] ;  /* 0x00001c0406177981 */ /* 0x0000e2000c1e1900 */
[----:B------:R-:W-:Y:S02]  /*0390*/  IADD3 R10, P1, PT, R10, -0x10, RZ ;  /* 0xfffffff00a0a7810 */ /* 0x000fe40007f3e0ff */
[----:B----4-:R-:W-:Y:S02]  /*03a0*/  IADD3 R20, PT, PT, R21, R26, R20 ;  /* 0x0000001a15147210 */ /* 0x010fe40007ffe014 */
[----:B------:R-:W-:Y:S02]  /*03b0*/  IADD3.X R12, PT, PT, R12, -0x1, RZ, P1, !PT ;  /* 0xffffffff0c0c7810 */ /* 0x000fe40000ffe4ff */
[----:B------:R-:W-:-:S02]  /*03c0*/  ISETP.NE.U32.AND P1, PT, R10, RZ, PT ;  /* 0x000000ff0a00720c */ /* 0x000fc40003f25070 */
[----:B-----5:R-:W-:Y:S02]  /*03d0*/  IADD3 R18, PT, PT, R18, R20, R19 ;  /* 0x0000001412127210 */ /* 0x020fe40007ffe013 */
[----:B------:R-:W-:Y:S02]  /*03e0*/  ISETP.NE.AND.EX P1, PT, R12, RZ, PT, P1 ;  /* 0x000000ff0c00720c */ /* 0x000fe40003f25310 */
[----:B------:R-:W-:-:S04]  /*03f0*/  IADD3 R15, PT, PT, R16, R18, R15 ;  /* 0x00000012100f7210 */ /* 0x000fc80007ffe00f */
[----:B------:R-:W-:Y:S02]  /*0400*/  IADD3 R13, PT, PT, R14, R15, R13 ;  /* 0x0000000f0e0d7210 */ /* 0x000fe40007ffe00d */
[----:B------:R-:W-:-:S05]  /*0410*/  IADD3 R14, P2, PT, R6, 0x40, RZ ;  /* 0x00000040060e7810 */ /* 0x000fca0007f5e0ff */
[----:B0-----:R-:W-:Y:S01]  /*0420*/  IMAD.X R7, RZ, RZ, R7, P2 ;  /* 0x000000ffff077224 */ /* 0x001fe200010e0607 */
[----:B--2---:R-:W-:-:S04]  /*0430*/  IADD3 R8, PT, PT, R17, R13, R8 ;  /* 0x0000000d11087210 */ /* 0x004fc80007ffe008 */
[----:B---3--:R-:W-:Y:S01]  /*0440*/  IADD3 R8, PT, PT, R23, R8, R22 ;  /* 0x0000000817087210 */ /* 0x008fe20007ffe016 */
[----:B------:R-:W-:Y:S06]  /*0450*/  @P1 BRA `(.L_x_9) ;  /* 0xfffffffc00801947 */ /* 0x000fec000383ffff */
.L_x_8:
[----:B------:R-:W-:Y:S05]  /*0460*/  @!P0 BRA `(.L_x_7) ;  /* 0x0000000000f48947 */ /* 0x000fea0003800000 */
[----:B------:R-:W-:Y:S02]  /*0470*/  ISETP.GE.U32.AND P1, PT, R24, 0x8, PT ;  /* 0x000000081800780c */ /* 0x000fe40003f26070 */
[----:B------:R-:W-:Y:S02]  /*0480*/  LOP3.LUT R18, R2, 0x7, RZ, 0xc0, !PT ;  /* 0x0000000702127812 */ /* 0x000fe400078ec0ff */
[----:B------:R-:W-:Y:S02]  /*0490*/  ISETP.GE.U32.AND.EX P1, PT, RZ, RZ, PT, P1 ;  /* 0x000000ffff00720c */ /* 0x000fe40003f26110 */
[----:B------:R-:W-:-:S04]  /*04a0*/  ISETP.NE.U32.AND P0, PT, R18, RZ, PT ;  /* 0x000000ff1200720c */ /* 0x000fc80003f05070 */
[----:B------:R-:W-:-:S07]  /*04b0*/  ISETP.NE.AND.EX P0, PT, RZ, RZ, PT, P0 ;  /* 0x000000ffff00720c */ /* 0x000fce0003f05300 */
[----:B------:R-:W-:Y:S06]  /*04c0*/  @!P1 BRA `(.L_x_10) ;  /* 0x00000000004c9947 */ /* 0x000fec0003800000 */
[----:B------:R-:W1:Y:S01]  /*04d0*/  LDCU.64 UR6, c[0x0][0x380] ;  /* 0x00007000ff0677ac */ /* 0x000e620008000a00 */
[----:B------:R-:W-:-:S05]  /*04e0*/  IADD3 R7, P1, PT, R3, R4, RZ ;  /* 0x0000000403077210 */ /* 0x000fca0007f3e0ff */
[----:B------:R-:W-:Y:S01]  /*04f0*/  IMAD.X R10, R0, 0x1, R11, P1 ;  /* 0x00000001000a7824 */ /* 0x000fe200008e060b */
[----:B-1----:R-:W-:-:S04]  /*0500*/  LEA R6, P1, R7, UR6, 0x2 ;  /* 0x0000000607067c11 */ /* 0x002fc8000f8210ff */
[----:B------:R-:W-:-:S05]  /*0510*/  LEA.HI.X R7, R7, UR7, R10, 0x2, P1 ;  /* 0x0000000707077c11 */ /* 0x000fca00088f140a */
[----:B0-----:R-:W2:Y:S04]  /*0520*/  LDG.E R13, desc[UR4][R6.64] ;  /* 0x00000004060d7981 */ /* 0x001ea8000c1e1900 */
[----:B------:R-:W2:Y:S04]  /*0530*/  LDG.E R10, desc[UR4][R6.64+0x4] ;  /* 0x00000404060a7981 */ /* 0x000ea8000c1e1900 */
[----:B------:R-:W3:Y:S04]  /*0540*/  LDG.E R12, desc[UR4][R6.64+0x8] ;  /* 0x00000804060c7981 */ /* 0x000ee8000c1e1900 */
[----:B------:R-:W3:Y:S04]  /*0550*/  LDG.E R15, desc[UR4][R6.64+0xc] ;  /* 0x00000c04060f7981 */ /* 0x000ee8000c1e1900 */
[----:B------:R-:W4:Y:S04]  /*0560*/  LDG.E R14, desc[UR4][R6.64+0x10] ;  /* 0x00001004060e7981 */ /* 0x000f28000c1e1900 */
[----:B------:R-:W4:Y:S04]  /*0570*/  LDG.E R17, desc[UR4][R6.64+0x14] ;  /* 0x0000140406117981 */ /* 0x000f28000c1e1900 */
[----:B------:R-:W5:Y:S04]  /*0580*/  LDG.E R16, desc[UR4][R6.64+0x18] ;  /* 0x0000180406107981 */ /* 0x000f68000c1e1900 */
[----:B------:R-:W5:Y:S01]  /*0590*/  LDG.E R19, desc[UR4][R6.64+0x1c] ;  /* 0x00001c0406137981 */ /* 0x000f62000c1e1900 */
[----:B------:R-:W-:-:S05]  /*05a0*/  IADD3 R3, P1, PT, R3, 0x8, RZ ;  /* 0x0000000803037810 */ /* 0x000fca0007f3e0ff */
[----:B------:R-:W-:Y:S01]  /*05b0*/  IMAD.X R0, RZ, RZ, R0, P1 ;  /* 0x000000ffff007224 */ /* 0x000fe200008e0600 */
[----:B--2---:R-:W-:-:S04]  /*05c0*/  IADD3 R10, PT, PT, R10, R8, R13 ;  /* 0x000000080a0a7210 */ /* 0x004fc80007ffe00d */
[----:B---3--:R-:W-:-:S04]  /*05d0*/  IADD3 R12, PT, PT, R15, R10, R12 ;  /* 0x0000000a0f0c7210 */ /* 0x008fc80007ffe00c */
[----:B----4-:R-:W-:-:S04]  /*05e0*/  IADD3 R14, PT, PT, R17, R12, R14 ;  /* 0x0000000c110e7210 */ /* 0x010fc80007ffe00e */
[----:B-----5:R-:W-:-:S07]  /*05f0*/  IADD3 R8, PT, PT, R19, R14, R16 ;  /* 0x0000000e13087210 */ /* 0x020fce0007ffe010 */
.L_x_10:
[----:B------:R-:W-:Y:S05]  /*0600*/  @!P0 BRA `(.L_x_7) ;  /* 0x00000000008c8947 */ /* 0x000fea0003800000 */
[----:B------:R-:W-:-:S04]  /*0610*/  ISETP.GE.U32.AND P0, PT, R18, 0x4, PT ;  /* 0x000000041200780c */ /* 0x000fc80003f06070 */
[----:B------:R-:W-:-:S13]  /*0620*/  ISETP.GE.U32.AND.EX P0, PT, RZ, RZ, PT, P0 ;  /* 0x000000ffff00720c */ /* 0x000fda0003f06100 */
[----:B------:R-:W1:Y:S01]  /*0630*/  @P0 LDC.64 R12, c[0x0][0x380] ;  /* 0x0000e000ff0c0b82 */ /* 0x000e620000000a00 */
[----:B------:R-:W-:-:S05]  /*0640*/  @P0 IADD3 R7, P1, PT, R3, R4, RZ ;  /* 0x0000000403070210 */ /* 0x000fca0007f3e0ff */
[----:B------:R-:W-:Y:S01]  /*0650*/  @P0 IMAD.X R10, R0, 0x1, R11, P1 ;  /* 0x00000001000a0824 */ /* 0x000fe200008e060b */
[----:B-1----:R-:W-:-:S04]  /*0660*/  @P0 LEA R6, P1, R7, R12, 0x2 ;  /* 0x0000000c07060211 */ /* 0x002fc800078210ff */
[----:B------:R-:W-:-:S05]  /*0670*/  @P0 LEA.HI.X R7, R7, R13, R10, 0x2, P1 ;  /* 0x0000000d07070211 */ /* 0x000fca00008f140a */
[----:B0-----:R-:W2:Y:S04]  /*0680*/  @P0 LDG.E R13, desc[UR4][R6.64] ;  /* 0x00000004060d0981 */ /* 0x001ea8000c1e1900 */
[----:B------:R-:W2:Y:S04]  /*0690*/  @P0 LDG.E R14, desc[UR4][R6.64+0x4] ;  /* 0x00000404060e0981 */ /* 0x000ea8000c1e1900 */
[----:B------:R-:W3:Y:S04]  /*06a0*/  @P0 LDG.E R16, desc[UR4][R6.64+0x8] ;  /* 0x0000080406100981 */ /* 0x000ee8000c1e1900 */
[----:B------:R-:W3:Y:S01]  /*06b0*/  @P0 LDG.E R15, desc[UR4][R6.64+0xc] ;  /* 0x00000c04060f0981 */ /* 0x000ee2000c1e1900 */
[----:B------:R-:W-:Y:S01]  /*06c0*/  LOP3.LUT R10, R2, 0x3, RZ, 0xc0, !PT ;  /* 0x00000003020a7812 */ /* 0x000fe200078ec0ff */
[----:B------:R-:W-:Y:S01]  /*06d0*/  IMAD.MOV.U32 R12, RZ, RZ, RZ ;  /* 0x000000ffff0c7224 */ /* 0x000fe200078e00ff */
[----:B------:R-:W-:-:S02]  /*06e0*/  @P0 IADD3 R3, P2, PT, R3, 0x4, RZ ;  /* 0x0000000403030810 */ /* 0x000fc40007f5e0ff */
[----:B------:R-:W-:-:S03]  /*06f0*/  ISETP.NE.U32.AND P1, PT, R10, RZ, PT ;  /* 0x000000ff0a00720c */ /* 0x000fc60003f25070 */
[----:B------:R-:W-:Y:S01]  /*0700*/  @P0 IMAD.X R0, RZ, RZ, R0, P2 ;  /* 0x000000ffff000224 */ /* 0x000fe200010e0600 */
[----:B------:R-:W-:Y:S02]  /*0710*/  ISETP.NE.AND.EX P1, PT, R12, RZ, PT, P1 ;  /* 0x000000ff0c00720c */ /* 0x000fe40003f25310 */
[----:B--2---:R-:W-:-:S04]  /*0720*/  @P0 IADD3 R13, PT, PT, R14, R8, R13 ;  /* 0x000000080e0d0210 */ /* 0x004fc80007ffe00d */
[----:B---3--:R-:W-:-:S07]  /*0730*/  @P0 IADD3 R8, PT, PT, R15, R13, R16 ;  /* 0x0000000d0f080210 */ /* 0x008fce0007ffe010 */
[----:B------:R-:W-:Y:S05]  /*0740*/  @!P1 BRA `(.L_x_7) ;  /* 0x00000000003c9947 */ /* 0x000fea0003800000 */
[----:B------:R-:W0:Y:S01]  /*0750*/  LDCU.64 UR6, c[0x0][0x380] ;  /* 0x00007000ff0677ac */ /* 0x000e220008000a00 */
[----:B------:R-:W-:-:S05]  /*0760*/  IADD3 R5, P0, PT, R3, R4, RZ ;  /* 0x0000000403057210 */ /* 0x000fca0007f1e0ff */
[----:B------:R-:W-:Y:S01]  /*0770*/  IMAD.X R0, R0, 0x1, R11, P0 ;  /* 0x0000000100007824 */ /* 0x000fe200000e060b */
[----:B0-----:R-:W-:-:S04]  /*0780*/  LEA R2, P1, R5, UR6, 0x2 ;  /* 0x0000000605027c11 */ /* 0x001fc8000f8210ff */
[----:B------:R-:W-:-:S09]  /*0790*/  LEA.HI.X R5, R5, UR7, R0, 0x2, P1 ;  /* 0x0000000705057c11 */ /* 0x000fd200088f1400 */
.L_x_11:
[----:B------:R-:W-:-:S06]  /*07a0*/  IMAD.MOV.U32 R3, RZ, RZ, R5 ;  /* 0x000000ffff037224 */ /* 0x000fcc00078e0005 */
[----:B------:R0:W2:Y:S01]  /*07b0*/  LDG.E R3, desc[UR4][R2.64] ;  /* 0x0000000402037981 */ /* 0x0000a2000c1e1900 */
[----:B------:R-:W-:-:S04]  /*07c0*/  IADD3 R10, P0, PT, R10, -0x1, RZ ;  /* 0xffffffff0a0a7810 */ /* 0x000fc80007f1e0ff */
[----:B------:R-:W-:Y:S02]  /*07d0*/  IADD3.X R12, PT, PT, R12, -0x1, RZ, P0, !PT ;  /* 0xffffffff0c0c7810 */ /* 0x000fe400007fe4ff */
[----:B------:R-:W-:Y:S02]  /*07e0*/  ISETP.NE.U32.AND P0, PT, R10, RZ, PT ;  /* 0x000000ff0a00720c */ /* 0x000fe40003f05070 */
[----:B0-----:R-:W-:Y:S02]  /*07f0*/  IADD3 R2, P1, PT, R2, 0x4, RZ ;  /* 0x0000000402027810 */ /* 0x001fe40007f3e0ff */
[----:B------:R-:W-:-:S03]  /*0800*/  ISETP.NE.AND.EX P0, PT, R12, RZ, PT, P0 ;  /* 0x000000ff0c00720c */ /* 0x000fc60003f05300 */
[----:B------:R-:W-:Y:S02]  /*0810*/  IMAD.X R5, RZ, RZ, R5, P1 ;  /* 0x000000ffff057224 */ /* 0x000fe400008e0605 */
[----:B--2---:R-:W-:-:S08]  /*0820*/  IMAD.IADD R8, R3, 0x1, R8 ;  /* 0x0000000103087824 */ /* 0x004fd000078e0208 */
[----:B------:R-:W-:Y:S05]  /*0830*/  @P0 BRA `(.L_x_11) ;  /* 0xfffffffc00d80947 */ /* 0x000fea000383ffff */
.L_x_7:
[----:B------:R-:W1:Y:S02]  /*0840*/  LDCU.64 UR6, c[0x0][0x388] ;  /* 0x00007100ff0677ac */ /* 0x000e640008000a00 */
[----:B-1----:R-:W-:-:S04]  /*0850*/  LEA R2, P0, R9, UR6, 0x2 ;  /* 0x0000000609027c11 */ /* 0x002fc8000f8010ff */
[----:B------:R-:W-:-:S05]  /*0860*/  LEA.HI.X R3, R9, UR7, RZ, 0x2, P0 ;  /* 0x0000000709037c11 */ /* 0x000fca00080f14ff */
[----:B0-----:R-:W-:Y:S01]  /*0870*/  STG.E desc[UR4][R2.64], R8 ;  /* 0x0000000802007986 */ /* 0x001fe2000c101904 */
[----:B------:R-:W-:Y:S05]  /*0880*/  EXIT ;  /* 0x000000000000794d */ /* 0x000fea0003800000 */
.L_x_12:
        /* <DEDUP_REMOVED lines=15> */
.L_x_15:


//--------------------- .text._Z11matrix_initPjmmm --------------------------
	.section	.text._Z11matrix_initPjmmm,"ax",@progbits
	.align	128
        .global         _Z11matrix_initPjmmm
        .type           _Z11matrix_initPjmmm,@function
        .size           _Z11matrix_initPjmmm,(.L_x_16 - _Z11matrix_initPjmmm)
        .other          _Z11matrix_initPjmmm,@"STO_CUDA_ENTRY STV_DEFAULT"
_Z11matrix_initPjmmm:
.text._Z11matrix_initPjmmm:
[----:B------:R-:W-:Y:S01]  /*0000*/  LDC R1, c[0x0][0x37c] ;  /* 0x0000df00ff017b82 */ /* 0x000fe20000000800 */
[----:B------:R-:W0:Y:S07]  /*0010*/  S2R R0, SR_TID.Y ;  /* 0x0000000000007919 */ /* 0x000e2e0000002200 */
[----:B------:R-:W1:Y:S01]  /*0020*/  LDC R4, c[0x0][0x360] ;  /* 0x0000d800ff047b82 */ /* 0x000e620000000800 */
[----:B------:R-:W2:Y:S01]  /*0030*/  LDCU.64 UR6, c[0x0][0x388] ;  /* 0x00007100ff0677ac */ /* 0x000ea20008000a00 */
[----:B------:R-:W1:Y:S01]  /*0040*/  S2R R5, SR_TID.X ;  /* 0x0000000000057919 */ /* 0x000e620000002100 */
[----:B------:R-:W3:Y:S05]  /*0050*/  LDCU.64 UR8, c[0x0][0x390] ;  /* 0x00007200ff0877ac */ /* 0x000eea0008000a00 */
[----:B------:R-:W0:Y:S08]  /*0060*/  S2UR UR5, SR_CTAID.Y ;  /* 0x00000000000579c3 */ /* 0x000e300000002600 */
[----:B------:R-:W0:Y:S08]  /*0070*/  LDC R9, c[0x0][0x364] ;  /* 0x0000d900ff097b82 */ /* 0x000e300000000800 */
[----:B------:R-:W1:Y:S01]  /*0080*/  S2UR UR4, SR_CTAID.X ;  /* 0x00000000000479c3 */ /* 0x000e620000002500 */
[----:B0-----:R-:W-:-:S05]  /*0090*/  IMAD R9, R9, UR5, R0 ;  /* 0x0000000509097c24 */ /* 0x001fca000f8e0200 */
[----:B--2---:R-:W-:Y:S01]  /*00a0*/  ISETP.GE.U32.AND P1, PT, R9, UR6, PT ;  /* 0x0000000609007c0c */ /* 0x004fe2000bf26070 */
[----:B-1----:R-:W-:-:S03]  /*00b0*/  IMAD R4, R4, UR4, R5 ;  /* 0x0000000404047c24 */ /* 0x002fc6000f8e0205 */
[----:B------:R-:W-:Y:S02]  /*00c0*/  ISETP.GE.U32.AND.EX P1, PT, RZ, UR7, PT, P1 ;  /* 0x00000007ff007c0c */ /* 0x000fe4000bf26110 */
[----:B---3--:R-:W-:-:S04]  /*00d0*/  ISETP.GE.U32.AND P0, PT, R4, UR8, PT ;  /* 0x0000000804007c0c */ /* 0x008fc8000bf06070 */
[----:B------:R-:W-:-:S13]  /*00e0*/  ISETP.GE.U32.OR.EX P0, PT, RZ, UR9, P1, P0 ;  /* 0x00000009ff007c0c */ /* 0x000fda0008f06500 */
[----:B------:R-:W-:Y:S05]  /*00f0*/  @P0 EXIT ;  /* 0x000000000000094d */ /* 0x000fea0003800000 */
[----:B------:R-:W0:Y:S01]  /*0100*/  LDCU.64 UR6, c[0x0][0x398] ;  /* 0x00007300ff0677ac */ /* 0x000e220008000a00 */
[----:B------:R-:W-:Y:S01]  /*0110*/  IMAD.MOV.U32 R5, RZ, RZ, RZ ;  /* 0x000000ffff057224 */ /* 0x000fe200078e00ff */
[----:B------:R-:W1:Y:S01]  /*0120*/  LDCU.64 UR8, c[0x0][0x380] ;  /* 0x00007000ff0877ac */ /* 0x000e620008000a00 */
[----:B------:R-:W2:Y:S01]  /*0130*/  LDCU.64 UR4, c[0x0][0x358] ;  /* 0x00006b00ff0477ac */ /* 0x000ea20008000a00 */
[----:B0-----:R-:W-:-:S04]  /*0140*/  IMAD.WIDE.U32 R2, R9, UR6, R4 ;  /* 0x0000000609027c25 */ /* 0x001fc8000f8e0004 */
[C---:B------:R-:W-:Y:S01]  /*0150*/  IMAD R3, R9.reuse, UR7, R3 ;  /* 0x0000000709037c24 */ /* 0x040fe2000f8e0203 */
[----:B-1----:R-:W-:Y:S01]  /*0160*/  LEA R6, P0, R2, UR8, 0x2 ;  /* 0x0000000802067c11 */ /* 0x002fe2000f8010ff */
[----:B------:R-:W-:-:S03]  /*0170*/  IMAD R5, R9, 0x2, R4 ;  /* 0x0000000209057824 */ /* 0x000fc600078e0204 */
[----:B------:R-:W-:-:S05]  /*0180*/  LEA.HI.X R7, R2, UR9, R3, 0x2, P0 ;  /* 0x0000000902077c11 */ /* 0x000fca00080f1403 */
[----:B--2---:R-:W-:Y:S01]  /*0190*/  STG.E desc[UR4][R6.64], R5 ;  /* 0x0000000506007986 */ /* 0x004fe2000c101904 */
[----:B------:R-:W-:Y:S05]  /*01a0*/  EXIT ;  /* 0x000000000000794d */ /* 0x000fea0003800000 */
.L_x_13:
        /* <DEDUP_REMOVED lines=13> */
.L_x_16:


//--------------------- .nv.shared.reserved.0     --------------------------
	.section	.nv.shared.reserved.0,"aw",@nobits
	.weak		__nv_reservedSMEM_offset_0_alias
	.size		__nv_reservedSMEM_offset_0_alias, 0, 64
	.other		__nv_reservedSMEM_offset_0_alias,@"STO_CUDA_RESERVED_SHARED STV_DEFAULT"
__nv_reservedSMEM_offset_0_alias:
	.zero		0
	.zero		64


//--------------------- .nv.constant0._Z14add_matrix_colPjS_mii --------------------------
	.section	.nv.constant0._Z14add_matrix_colPjS_mii,"a",@progbits
	.sectionflags	@""
	.align	4
.nv.constant0._Z14add_matrix_colPjS_mii:
	.zero		928


//--------------------- .nv.constant0._Z14add_matrix_rowPjS_mii --------------------------
	.section	.nv.constant0._Z14add_matrix_rowPjS_mii,"a",@progbits
	.sectionflags	@""
	.align	4
.nv.constant0._Z14add_matrix_rowPjS_mii:
	.zero		928


//--------------------- .nv.constant0._Z11matrix_initPjmmm --------------------------
	.section	.nv.constant0._Z11matrix_initPjmmm,"a",@progbits
	.sectionflags	@""
	.align	4
.nv.constant0._Z11matrix_initPjmmm:
	.zero		928


//--------------------- SYMBOLS --------------------------

	.type		.nv.reservedSmem.offset0,@object
	.size		.nv.reservedSmem.offset0,0x4
